	.target	sm_100a

	.elftype	@"ET_EXEC"


//--------------------- .note.nv.tkinfo           --------------------------
	.section	.note.nv.tkinfo,"",@"SHT_NOTE"
	.sectionflags	@"SHF_NOTE_NV_TKINFO"
	.tkinfo
        /*0018*/ 	.word	0x00000002
        /*0030*/ 	.string	""
        /*0030*/ 	.string	"ptxas"
        /*0030*/ 	.string	"Cuda compilation tools, release 13.0, V13.0.88"
        /*0030*/ 	.string	"Build cuda_13.0.r13.0/compiler.36424714_0"
        /*0030*/ 	.string	"-arch sm_100a -m 64 "



//--------------------- .note.nv.cuinfo           --------------------------
	.section	.note.nv.cuinfo,"",@"SHT_NOTE"
	.sectionflags	@"SHF_NOTE_NV_CUINFO"
        /*0018*/ 	.short	0x0002
        /*001a*/ 	.short	0x0064
        /*001c*/ 	.short	0x0082
	.zero		2


//--------------------- .nv.info                  --------------------------
	.section	.nv.info,"",@"SHT_CUDA_INFO"
	.align	4


	//----- nvinfo : EIATTR_REGCOUNT
	.align		4
        /*0000*/ 	.byte	0x04, 0x2f
        /*0002*/ 	.short	(.L_19 - .L_18)
	.align		4
.L_18:
        /*0004*/ 	.word	index@(_ZN7cutlass13device_kernelINS_4gemm6kernel13GemmUniversalIN4cute5tupleIJiiiiEEENS1_10collective13CollectiveMmaINS1_35MainloopSm100TmaUmmaWarpSpecializedILi3ELi2ELi4ENS5_IJNS4_1CILi1EEESB_SB_EEEEENS5_IJNSA_ILi64EEENSA_ILi128EEESE_EEENS_12float_e4m3_tENS5_IJlSB_lEEESH_SI_NS4_8TiledMMAINS4_8MMA_AtomIJNS4_10MMA_TraitsINS4_19SM100_MMA_F8F6F4_SSEJSH_SH_fSE_SF_NS4_17integral_constantINS4_4UMMA5MajorELSP_0EEESQ_NSN_INSO_7ScaleInELSR_0EEESS_EEEEEENS4_6LayoutISC_NS5_IJNSA_ILi0EEESW_SW_EEEEENS5_IJNS4_10UnderscoreESZ_SZ_EEEEENS4_13SM90_TMA_LOADENS4_14ComposedLayoutINS4_7SwizzleILi2ELi4ELi3EEENS4_18smem_ptr_flag_bitsILi8EEENSV_INS5_IJNSA_ILi8EEESE_EEENS5_IJSE_SB_EEEEEEEvNS4_8identityES12_S1C_vS1D_EENS_8epilogue10collective18CollectiveEpilogueINS1F_23Sm100TmaWarpSpecializedILi2ELi2ELi32ELb0ELb0EEEJSG_NS5_IJNSV_ISE_SB_EES1K_EEESH_SI_SH_SI_NS1F_6fusion15FusionCallbacksIS1J_NS1M_17LinearCombinationISH_fSH_fLNS_15FloatRoundStyleE2EEESG_S1L_JEEENS4_5SM1004TMEM4LOAD26SM100_TMEM_LOAD_16dp32b32xES12_S1C_NS4_39AutoVectorizingCopyWithAssumedAlignmentILi128EEENS4_14SM90_TMA_STOREES1C_S1X_S1X_EEEvvEEEEvNT_6ParamsE)
        /*0008*/ 	.word	0x00000080


	//----- nvinfo : EIATTR_FRAME_SIZE
	.align		4
.L_19:
        /*000c*/ 	.byte	0x04, 0x11
        /*000e*/ 	.short	(.L_21 - .L_20)
	.align		4
.L_20:
        /*0010*/ 	.word	index@($__internal_2_$__cuda_sm10x_tcgen05_guardrail_trap_unallocated_columns_being_dealloced)
        /*0014*/ 	.word	0x00000000


	//----- nvinfo : EIATTR_FRAME_SIZE
	.align		4
.L_21:
        /*0018*/ 	.byte	0x04, 0x11
        /*001a*/ 	.short	(.L_23 - .L_22)
	.align		4
.L_22:
        /*001c*/ 	.word	index@($__internal_1_$__cuda_sm10x_tcgen05_guardrail_trap_phase_invalid_during_alloc)
        /*0020*/ 	.word	0x00000000


	//----- nvinfo : EIATTR_FRAME_SIZE
	.align		4
.L_23:
        /*0024*/ 	.byte	0x04, 0x11
        /*0026*/ 	.short	(.L_25 - .L_24)
	.align		4
.L_24:
        /*0028*/ 	.word	index@($__internal_0_$__cuda_sm10x_tcgen05_guardrail_trap_col_being_dealloced_not_returned_by_alloc)
        /*002c*/ 	.word	0x00000000


	//----- nvinfo : EIATTR_FRAME_SIZE
	.align		4
.L_25:
        /*0030*/ 	.byte	0x04, 0x11
        /*0032*/ 	.short	(.L_27 - .L_26)
	.align		4
.L_26:
        /*0034*/ 	.word	index@(_ZN7cutlass13device_kernelINS_4gemm6kernel13GemmUniversalIN4cute5tupleIJiiiiEEENS1_10collective13CollectiveMmaINS1_35MainloopSm100TmaUmmaWarpSpecializedILi3ELi2ELi4ENS5_IJNS4_1CILi1EEESB_SB_EEEEENS5_IJNSA_ILi64EEENSA_ILi128EEESE_EEENS_12float_e4m3_tENS5_IJlSB_lEEESH_SI_NS4_8TiledMMAINS4_8MMA_AtomIJNS4_10MMA_TraitsINS4_19SM100_MMA_F8F6F4_SSEJSH_SH_fSE_SF_NS4_17integral_constantINS4_4UMMA5MajorELSP_0EEESQ_NSN_INSO_7ScaleInELSR_0EEESS_EEEEEENS4_6LayoutISC_NS5_IJNSA_ILi0EEESW_SW_EEEEENS5_IJNS4_10UnderscoreESZ_SZ_EEEEENS4_13SM90_TMA_LOADENS4_14ComposedLayoutINS4_7SwizzleILi2ELi4ELi3EEENS4_18smem_ptr_flag_bitsILi8EEENSV_INS5_IJNSA_ILi8EEESE_EEENS5_IJSE_SB_EEEEEEEvNS4_8identityES12_S1C_vS1D_EENS_8epilogue10collective18CollectiveEpilogueINS1F_23Sm100TmaWarpSpecializedILi2ELi2ELi32ELb0ELb0EEEJSG_NS5_IJNSV_ISE_SB_EES1K_EEESH_SI_SH_SI_NS1F_6fusion15FusionCallbacksIS1J_NS1M_17LinearCombinationISH_fSH_fLNS_15FloatRoundStyleE2EEESG_S1L_JEEENS4_5SM1004TMEM4LOAD26SM100_TMEM_LOAD_16dp32b32xES12_S1C_NS4_39AutoVectorizingCopyWithAssumedAlignmentILi128EEENS4_14SM90_TMA_STOREES1C_S1X_S1X_EEEvvEEEEvNT_6ParamsE)
        /*0038*/ 	.word	0x00000000


	//----- nvinfo : EIATTR_MIN_STACK_SIZE
	.align		4
.L_27:
        /*003c*/ 	.byte	0x04, 0x12
        /*003e*/ 	.short	(.L_29 - .L_28)
	.align		4
.L_28:
        /*0040*/ 	.word	index@(_ZN7cutlass13device_kernelINS_4gemm6kernel13GemmUniversalIN4cute5tupleIJiiiiEEENS1_10collective13CollectiveMmaINS1_35MainloopSm100TmaUmmaWarpSpecializedILi3ELi2ELi4ENS5_IJNS4_1CILi1EEESB_SB_EEEEENS5_IJNSA_ILi64EEENSA_ILi128EEESE_EEENS_12float_e4m3_tENS5_IJlSB_lEEESH_SI_NS4_8TiledMMAINS4_8MMA_AtomIJNS4_10MMA_TraitsINS4_19SM100_MMA_F8F6F4_SSEJSH_SH_fSE_SF_NS4_17integral_constantINS4_4UMMA5MajorELSP_0EEESQ_NSN_INSO_7ScaleInELSR_0EEESS_EEEEEENS4_6LayoutISC_NS5_IJNSA_ILi0EEESW_SW_EEEEENS5_IJNS4_10UnderscoreESZ_SZ_EEEEENS4_13SM90_TMA_LOADENS4_14ComposedLayoutINS4_7SwizzleILi2ELi4ELi3EEENS4_18smem_ptr_flag_bitsILi8EEENSV_INS5_IJNSA_ILi8EEESE_EEENS5_IJSE_SB_EEEEEEEvNS4_8identityES12_S1C_vS1D_EENS_8epilogue10collective18CollectiveEpilogueINS1F_23Sm100TmaWarpSpecializedILi2ELi2ELi32ELb0ELb0EEEJSG_NS5_IJNSV_ISE_SB_EES1K_EEESH_SI_SH_SI_NS1F_6fusion15FusionCallbacksIS1J_NS1M_17LinearCombinationISH_fSH_fLNS_15FloatRoundStyleE2EEESG_S1L_JEEENS4_5SM1004TMEM4LOAD26SM100_TMEM_LOAD_16dp32b32xES12_S1C_NS4_39AutoVectorizingCopyWithAssumedAlignmentILi128EEENS4_14SM90_TMA_STOREES1C_S1X_S1X_EEEvvEEEEvNT_6ParamsE)
        /*0044*/ 	.word	0x00000000
.L_29:


//--------------------- .nv.compat                --------------------------
	.section	.nv.compat,"",@"SHT_CUDA_COMPAT_INFO"
	.align	4
        /*0000*/ 	.byte	0x02, 0x09, 0x01, 0x00, 0x02, 0x02, 0x02, 0x00, 0x02, 0x05, 0x05, 0x00, 0x03, 0x07, 0x01, 0x01
        /*0010*/ 	.byte	0x02, 0x03, 0x01, 0x00, 0x02, 0x06, 0x01, 0x00, 0x04, 0x0b, 0x08, 0x00, 0x09, 0x00, 0x00, 0x00
        /*0020*/ 	.byte	0x00, 0x00, 0x00, 0x00


//--------------------- .nv.info._ZN7cutlass13device_kernelINS_4gemm6kernel13GemmUniversalIN4cute5tupleIJiiiiEEENS1_10collective13CollectiveMmaINS1_35MainloopSm100TmaUmmaWarpSpecializedILi3ELi2ELi4ENS5_IJNS4_1CILi1EEESB_SB_EEEEENS5_IJNSA_ILi64EEENSA_ILi128EEESE_EEENS_12float_e4m3_tENS5_IJlSB_lEEESH_SI_NS4_8TiledMMAINS4_8MMA_AtomIJNS4_10MMA_TraitsINS4_19SM100_MMA_F8F6F4_SSEJSH_SH_fSE_SF_NS4_17integral_constantINS4_4UMMA5MajorELSP_0EEESQ_NSN_INSO_7ScaleInELSR_0EEESS_EEEEEENS4_6LayoutISC_NS5_IJNSA_ILi0EEESW_SW_EEEEENS5_IJNS4_10UnderscoreESZ_SZ_EEEEENS4_13SM90_TMA_LOADENS4_14ComposedLayoutINS4_7SwizzleILi2ELi4ELi3EEENS4_18smem_ptr_flag_bitsILi8EEENSV_INS5_IJNSA_ILi8EEESE_EEENS5_IJSE_SB_EEEEEEEvNS4_8identityES12_S1C_vS1D_EENS_8epilogue10collective18CollectiveEpilogueINS1F_23Sm100TmaWarpSpecializedILi2ELi2ELi32ELb0ELb0EEEJSG_NS5_IJNSV_ISE_SB_EES1K_EEESH_SI_SH_SI_NS1F_6fusion15FusionCallbacksIS1J_NS1M_17LinearCombinationISH_fSH_fLNS_15FloatRoundStyleE2EEESG_S1L_JEEENS4_5SM1004TMEM4LOAD26SM100_TMEM_LOAD_16dp32b32xES12_S1C_NS4_39AutoVectorizingCopyWithAssumedAlignmentILi128EEENS4_14SM90_TMA_STOREES1C_S1X_S1X_EEEvvEEEEvNT_6ParamsE --------------------------
	.section	.nv.info._ZN7cutlass13device_kernelINS_4gemm6kernel13GemmUniversalIN4cute5tupleIJiiiiEEENS1_10collective13CollectiveMmaINS1_35MainloopSm100TmaUmmaWarpSpecializedILi3ELi2ELi4ENS5_IJNS4_1CILi1EEESB_SB_EEEEENS5_IJNSA_ILi64EEENSA_ILi128EEESE_EEENS_12float_e4m3_tENS5_IJlSB_lEEESH_SI_NS4_8TiledMMAINS4_8MMA_AtomIJNS4_10MMA_TraitsINS4_19SM100_MMA_F8F6F4_SSEJSH_SH_fSE_SF_NS4_17integral_constantINS4_4UMMA5MajorELSP_0EEESQ_NSN_INSO_7ScaleInELSR_0EEESS_EEEEEENS4_6LayoutISC_NS5_IJNSA_ILi0EEESW_SW_EEEEENS5_IJNS4_10UnderscoreESZ_SZ_EEEEENS4_13SM90_TMA_LOADENS4_14ComposedLayoutINS4_7SwizzleILi2ELi4ELi3EEENS4_18smem_ptr_flag_bitsILi8EEENSV_INS5_IJNSA_ILi8EEESE_EEENS5_IJSE_SB_EEEEEEEvNS4_8identityES12_S1C_vS1D_EENS_8epilogue10collective18CollectiveEpilogueINS1F_23Sm100TmaWarpSpecializedILi2ELi2ELi32ELb0ELb0EEEJSG_NS5_IJNSV_ISE_SB_EES1K_EEESH_SI_SH_SI_NS1F_6fusion15FusionCallbacksIS1J_NS1M_17LinearCombinationISH_fSH_fLNS_15FloatRoundStyleE2EEESG_S1L_JEEENS4_5SM1004TMEM4LOAD26SM100_TMEM_LOAD_16dp32b32xES12_S1C_NS4_39AutoVectorizingCopyWithAssumedAlignmentILi128EEENS4_14SM90_TMA_STOREES1C_S1X_S1X_EEEvvEEEEvNT_6ParamsE,"",@"SHT_CUDA_INFO"
	.sectionflags	@""
	.align	4


	//----- nvinfo : EIATTR_CUDA_API_VERSION
	.align		4
        /*0000*/ 	.byte	0x04, 0x37
        /*0002*/ 	.short	(.L_31 - .L_30)
.L_30:
        /*0004*/ 	.word	0x00000082


	//----- nvinfo : EIATTR_KPARAM_INFO
	.align		4
.L_31:
        /*0008*/ 	.byte	0x04, 0x17
        /*000a*/ 	.short	(.L_33 - .L_32)
.L_32:
        /*000c*/ 	.word	0x00000000
        /*0010*/ 	.short	0x0000
        /*0012*/ 	.short	0x0000
        /*0014*/ 	.byte	0x00, 0xf0, 0x01, 0x20


	//----- nvinfo : EIATTR_AT_ENTRY_FRAGMENTS
	.align		4
.L_33:
        /*0018*/ 	.byte	0x04, 0x4f
        /*001a*/ 	.short	(.L_35 - .L_34)


	//   ....[0]....
.L_34:
        /*001c*/ 	.word	0x00000006


	//----- nvinfo : EIATTR_RESERVED_SMEM_USED
	.align		4
.L_35:
        /*0020*/ 	.byte	0x01, 0x41
	.zero		2


	//----- nvinfo : EIATTR_SPARSE_MMA_MASK
	.align		4
        /*0024*/ 	.byte	0x03, 0x50
        /*0026*/ 	.short	0x0000


	//----- nvinfo : EIATTR_TCGEN05_1CTA_USED
	.align		4
        /*0028*/ 	.byte	0x01, 0x51
	.zero		2


	//----- nvinfo : EIATTR_MAXREG_COUNT
	.align		4
        /*002c*/ 	.byte	0x03, 0x1b
        /*002e*/ 	.short	0x00ff


	//----- nvinfo : EIATTR_NUM_BARRIERS
	.align		4
        /*0030*/ 	.byte	0x02, 0x4c
        /*0032*/ 	.byte	0x07
	.zero		1


	//----- nvinfo : EIATTR_EXTERNS
	.align		4
        /*0034*/ 	.byte	0x04, 0x0f
        /*0036*/ 	.short	(.L_37 - .L_36)


	//   ....[0]....
	.align		4
.L_36:
        /*0038*/ 	.word	index@(__assertfail)


	//----- nvinfo : EIATTR_MERCURY_ISA_VERSION
	.align		4
.L_37:
        /*003c*/ 	.byte	0x03, 0x5f
        /*003e*/ 	.short	0x0101


	//----- nvinfo : EIATTR_INT_WARP_WIDE_INSTR_OFFSETS
	.align		4
        /*0040*/ 	.byte	0x04, 0x31
        /*0042*/ 	.short	(.L_39 - .L_38)


	//   ....[0]....
.L_38:
        /*0044*/ 	.word	0x00001d90


	//   ....[1]....
        /*0048*/ 	.word	0x000036d0


	//   ....[2]....
        /*004c*/ 	.word	0x000036f0


	//   ....[3]....
        /*0050*/ 	.word	0x00003720


	//   ....[4]....
        /*0054*/ 	.word	0x00004050


	//   ....[5]....
        /*0058*/ 	.word	0x000040c0


	//   ....[6]....
        /*005c*/ 	.word	0x000042a0


	//   ....[7]....
        /*0060*/ 	.word	0x00004400


	//----- nvinfo : EIATTR_COOP_GROUP_MASK_REGIDS
	.align		4
.L_39:
        /*0064*/ 	.byte	0x04, 0x29
        /*0066*/ 	.short	(.L_41 - .L_40)


	//   ....[0]....
.L_40:
        /*0068*/ 	.word	0xffffffff


	//   ....[1]....
        /*006c*/ 	.word	0xffffffff


	//   ....[2]....
        /*0070*/ 	.word	0xffffffff


	//   ....[3]....
        /*0074*/ 	.word	0xffffffff


	//   ....[4]....
        /*0078*/ 	.word	0xffffffff


	//   ....[5]....
        /*007c*/ 	.word	0xffffffff


	//   ....[6]....
        /*0080*/ 	.word	0xffffffff


	//   ....[7]....
        /*0084*/ 	.word	0xffffffff


	//   ....[8]....
        /*0088*/ 	.word	0xffffffff


	//   ....[9]....
        /*008c*/ 	.word	0xffffffff


	//   ....[10]....
        /*0090*/ 	.word	0xffffffff


	//   ....[11]....
        /*0094*/ 	.word	0xffffffff


	//   ....[12]....
        /*0098*/ 	.word	0xffffffff


	//----- nvinfo : EIATTR_COOP_GROUP_INSTR_OFFSETS
	.align		4
.L_41:
        /*009c*/ 	.byte	0x04, 0x28
        /*009e*/ 	.short	(.L_43 - .L_42)


	//   ....[0]....
.L_42:
        /*00a0*/ 	.word	0x00000090


	//   ....[1]....
        /*00a4*/ 	.word	0x000004d0


	//   ....[2]....
        /*00a8*/ 	.word	0x00000620


	//   ....[3]....
        /*00ac*/ 	.word	0x00000780


	//   ....[4]....
        /*00b0*/ 	.word	0x00000880


	//   ....[5]....
        /*00b4*/ 	.word	0x000009f0


	//   ....[6]....
        /*00b8*/ 	.word	0x00000b90


	//   ....[7]....
        /*00bc*/ 	.word	0x00001c70


	//   ....[8]....
        /*00c0*/ 	.word	0x000029c0


	//   ....[9]....
        /*00c4*/ 	.word	0x00002bd0


	//   ....[10]....
        /*00c8*/ 	.word	0x00002c00


	//   ....[11]....
        /*00cc*/ 	.word	0x000035b0


	//   ....[12]....
        /*00d0*/ 	.word	0x000037e0


	//----- nvinfo : EIATTR_VRC_CTA_INIT_COUNT
	.align		4
.L_43:
        /*00d4*/ 	.byte	0x02, 0x4a
        /*00d6*/ 	.byte	0x80
	.zero		1


	//----- nvinfo : EIATTR_SYSCALL_OFFSETS
	.align		4
        /*00d8*/ 	.byte	0x04, 0x46
        /*00da*/ 	.short	(.L_45 - .L_44)


	//   ....[0]....
.L_44:
        /*00dc*/ 	.word	0x00004e40


	//   ....[1]....
        /*00e0*/ 	.word	0x00004f80


	//   ....[2]....
        /*00e4*/ 	.word	0x00005780


	//   ....[3]....
        /*00e8*/ 	.word	0x00006510


	//----- nvinfo : EIATTR_MBARRIER_INSTR_OFFSETS
	.align		4
.L_45:
        /*00ec*/ 	.byte	0x04, 0x39
        /*00ee*/ 	.short	(.L_47 - .L_46)


	//   ....[0]....
.L_46:
        /*00f0*/ 	.word	0x000005b0
        /*00f4*/ 	.word	0x000000ff
        /*00f8*/ 	.word	0x00000000
        /*00fc*/ 	.short	0x0100
        /*00fe*/ 	.byte	0x05
	.zero		1


	//   ....[1]....
        /*0100*/ 	.word	0x000005c0
        /*0104*/ 	.word	0x000000ff
        /*0108*/ 	.word	0x00000018
        /*010c*/ 	.short	0x0100
        /*010e*/ 	.byte	0x05
	.zero		1


	//   ....[2]....
        /*0110*/ 	.word	0x000005d0
        /*0114*/ 	.word	0x000000ff
        /*0118*/ 	.word	0x00000008
        /*011c*/ 	.short	0x0100
        /*011e*/ 	.byte	0x05
	.zero		1


	//   ....[3]....
        /*0120*/ 	.word	0x000005e0
        /*0124*/ 	.word	0x000000ff
        /*0128*/ 	.word	0x00000020
        /*012c*/ 	.short	0x0100
        /*012e*/ 	.byte	0x05
	.zero		1


	//   ....[4]....
        /*0130*/ 	.word	0x000005f0
        /*0134*/ 	.word	0x000000ff
        /*0138*/ 	.word	0x00000010
        /*013c*/ 	.short	0x0100
        /*013e*/ 	.byte	0x05
	.zero		1


	//   ....[5]....
        /*0140*/ 	.word	0x00000600
        /*0144*/ 	.word	0x000000ff
        /*0148*/ 	.word	0x00000028
        /*014c*/ 	.short	0x0100
        /*014e*/ 	.byte	0x05
	.zero		1


	//   ....[6]....
        /*0150*/ 	.word	0x00000730
        /*0154*/ 	.word	0x000000ff
        /*0158*/ 	.word	0x00000030
        /*015c*/ 	.short	0x0100
        /*015e*/ 	.byte	0x07
	.zero		1


	//   ....[7]....
        /*0160*/ 	.word	0x00000740
        /*0164*/ 	.word	0x000000ff
        /*0168*/ 	.word	0x00000040
        /*016c*/ 	.short	0x0100
        /*016e*/ 	.byte	0x07
	.zero		1


	//   ....[8]....
        /*0170*/ 	.word	0x00000750
        /*0174*/ 	.word	0x000000ff
        /*0178*/ 	.word	0x00000038
        /*017c*/ 	.short	0x0100
        /*017e*/ 	.byte	0x07
	.zero		1


	//   ....[9]....
        /*0180*/ 	.word	0x00000760
        /*0184*/ 	.word	0x000000ff
        /*0188*/ 	.word	0x00000048
        /*018c*/ 	.short	0x0100
        /*018e*/ 	.byte	0x07
	.zero		1


	//   ....[10]....
        /*0190*/ 	.word	0x00000850
        /*0194*/ 	.word	0x000000ff
        /*0198*/ 	.word	0x00000050
        /*019c*/ 	.short	0x0100
        /*019e*/ 	.byte	0x05
	.zero		1


	//   ....[11]....
        /*01a0*/ 	.word	0x00000860
        /*01a4*/ 	.word	0x000000ff
        /*01a8*/ 	.word	0x00000058
        /*01ac*/ 	.short	0x0100
        /*01ae*/ 	.byte	0x05
	.zero		1


	//   ....[12]....
        /*01b0*/ 	.word	0x000009a0
        /*01b4*/ 	.word	0x000000ff
        /*01b8*/ 	.word	0x00000060
        /*01bc*/ 	.short	0x0100
        /*01be*/ 	.byte	0x05
	.zero		1


	//   ....[13]....
        /*01c0*/ 	.word	0x000009b0
        /*01c4*/ 	.word	0x000000ff
        /*01c8*/ 	.word	0x00000070
        /*01cc*/ 	.short	0x0100
        /*01ce*/ 	.byte	0x05
	.zero		1


	//   ....[14]....
        /*01d0*/ 	.word	0x000009c0
        /*01d4*/ 	.word	0x000000ff
        /*01d8*/ 	.word	0x00000068
        /*01dc*/ 	.short	0x0100
        /*01de*/ 	.byte	0x05
	.zero		1


	//   ....[15]....
        /*01e0*/ 	.word	0x000009d0
        /*01e4*/ 	.word	0x000000ff
        /*01e8*/ 	.word	0x00000078
        /*01ec*/ 	.short	0x0100
        /*01ee*/ 	.byte	0x05
	.zero		1


	//   ....[16]....
        /*01f0*/ 	.word	0x00000b00
        /*01f4*/ 	.word	0x000000ff
        /*01f8*/ 	.word	0x00000080
        /*01fc*/ 	.short	0x0100
        /*01fe*/ 	.byte	0x07
	.zero		1


	//   ....[17]....
        /*0200*/ 	.word	0x00000b10
        /*0204*/ 	.word	0x000000ff
        /*0208*/ 	.word	0x000000a0
        /*020c*/ 	.short	0x0100
        /*020e*/ 	.byte	0x07
	.zero		1


	//   ....[18]....
        /*0210*/ 	.word	0x00000b20
        /*0214*/ 	.word	0x000000ff
        /*0218*/ 	.word	0x00000088
        /*021c*/ 	.short	0x0100
        /*021e*/ 	.byte	0x07
	.zero		1


	//   ....[19]....
        /*0220*/ 	.word	0x00000b30
        /*0224*/ 	.word	0x000000ff
        /*0228*/ 	.word	0x000000a8
        /*022c*/ 	.short	0x0100
        /*022e*/ 	.byte	0x07
	.zero		1


	//   ....[20]....
        /*0230*/ 	.word	0x00000b40
        /*0234*/ 	.word	0x000000ff
        /*0238*/ 	.word	0x00000090
        /*023c*/ 	.short	0x0100
        /*023e*/ 	.byte	0x07
	.zero		1


	//   ....[21]....
        /*0240*/ 	.word	0x00000b50
        /*0244*/ 	.word	0x000000ff
        /*0248*/ 	.word	0x000000b0
        /*024c*/ 	.short	0x0100
        /*024e*/ 	.byte	0x07
	.zero		1


	//   ....[22]....
        /*0250*/ 	.word	0x00000b60
        /*0254*/ 	.word	0x000000ff
        /*0258*/ 	.word	0x00000098
        /*025c*/ 	.short	0x0100
        /*025e*/ 	.byte	0x07
	.zero		1


	//   ....[23]....
        /*0260*/ 	.word	0x00000b70
        /*0264*/ 	.word	0x000000ff
        /*0268*/ 	.word	0x000000b8
        /*026c*/ 	.short	0x0100
        /*026e*/ 	.byte	0x07
	.zero		1


	//   ....[24]....
        /*0270*/ 	.word	0x00000c60
        /*0274*/ 	.word	0x000000ff
        /*0278*/ 	.word	0x000000c0
        /*027c*/ 	.short	0x0100
        /*027e*/ 	.byte	0x05
	.zero		1


	//   ....[25]....
        /*0280*/ 	.word	0x00000c70
        /*0284*/ 	.word	0x000000ff
        /*0288*/ 	.word	0x000000d0
        /*028c*/ 	.short	0x0100
        /*028e*/ 	.byte	0x05
	.zero		1


	//   ....[26]....
        /*0290*/ 	.word	0x00000c80
        /*0294*/ 	.word	0x000000ff
        /*0298*/ 	.word	0x000000c8
        /*029c*/ 	.short	0x0100
        /*029e*/ 	.byte	0x05
	.zero		1


	//   ....[27]....
        /*02a0*/ 	.word	0x00000c90
        /*02a4*/ 	.word	0x000000ff
        /*02a8*/ 	.word	0x000000d8
        /*02ac*/ 	.short	0x0100
        /*02ae*/ 	.byte	0x05
	.zero		1


	//   ....[28]....
        /*02b0*/ 	.word	0x00001570
        /*02b4*/ 	.word	0x00000003
        /*02b8*/ 	.word	0x000000d0
        /*02bc*/ 	.short	0x010a
        /*02be*/ 	.byte	0xff
	.zero		1


	//   ....[29]....
        /*02c0*/ 	.word	0x000015a0
        /*02c4*/ 	.word	0x00000003
        /*02c8*/ 	.word	0x000000c0
        /*02cc*/ 	.short	0x0101
        /*02ce*/ 	.byte	0xff
	.zero		1


	//   ....[30]....
        /*02d0*/ 	.word	0x00001670
        /*02d4*/ 	.word	0x000000ff
        /*02d8*/ 	.word	0x00000018
        /*02dc*/ 	.short	0x010a
        /*02de*/ 	.byte	0x08
	.zero		1


	//   ....[31]....
        /*02e0*/ 	.word	0x00001710
        /*02e4*/ 	.word	0x000000ff
        /*02e8*/ 	.word	0x00000018
        /*02ec*/ 	.short	0x010a
        /*02ee*/ 	.byte	0x21
	.zero		1


	//   ....[32]....
        /*02f0*/ 	.word	0x00001860
        /*02f4*/ 	.word	0x000000ff
        /*02f8*/ 	.word	0x00000018
        /*02fc*/ 	.short	0x010a
        /*02fe*/ 	.byte	0x08
	.zero		1


	//   ....[33]....
        /*0300*/ 	.word	0x00001970
        /*0304*/ 	.word	0x000000ff
        /*0308*/ 	.word	0x00000058
        /*030c*/ 	.short	0x0101
        /*030e*/ 	.byte	0x04
	.zero		1


	//   ....[34]....
        /*0310*/ 	.word	0x00001990
        /*0314*/ 	.word	0x000000ff
        /*0318*/ 	.word	0x00000018
        /*031c*/ 	.short	0x010a
        /*031e*/ 	.byte	0x08
	.zero		1


	//   ....[35]....
        /*0320*/ 	.word	0x00001a10
        /*0324*/ 	.word	0x000000ff
        /*0328*/ 	.word	0x00000018
        /*032c*/ 	.short	0x010a
        /*032e*/ 	.byte	0x11
	.zero		1


	//   ....[36]....
        /*0330*/ 	.word	0x00001b60
        /*0334*/ 	.word	0x000000ff
        /*0338*/ 	.word	0x00000018
        /*033c*/ 	.short	0x010a
        /*033e*/ 	.byte	0x08
	.zero		1


	//   ....[37]....
        /*0340*/ 	.word	0x00001ca0
        /*0344*/ 	.word	0x00000002
        /*0348*/ 	.word	0x00000060
        /*034c*/ 	.short	0x010a
        /*034e*/ 	.byte	0xff
	.zero		1


	//   ....[38]....
        /*0350*/ 	.word	0x00001d60
        /*0354*/ 	.word	0x00000002
        /*0358*/ 	.word	0x00000000
        /*035c*/ 	.short	0x0101
        /*035e*/ 	.byte	0xff
	.zero		1


	//   ....[39]....
        /*0360*/ 	.word	0x000022c0
        /*0364*/ 	.word	0x000000ff
        /*0368*/ 	.word	0x00000000
        /*036c*/ 	.short	0x010a
        /*036e*/ 	.byte	0x05
	.zero		1


	//   ....[40]....
        /*0370*/ 	.word	0x00002350
        /*0374*/ 	.word	0x000000ff
        /*0378*/ 	.word	0x00000000
        /*037c*/ 	.short	0x010a
        /*037e*/ 	.byte	0x05
	.zero		1


	//   ....[41]....
        /*0380*/ 	.word	0x000023f0
        /*0384*/ 	.word	0x00000000
        /*0388*/ 	.word	0x00000000
        /*038c*/ 	.short	0x010a
        /*038e*/ 	.byte	0xff
	.zero		1


	//   ....[42]....
        /*0390*/ 	.word	0x00002510
        /*0394*/ 	.word	0x00000000
        /*0398*/ 	.word	0x000000c0
        /*039c*/ 	.short	0x010a
        /*039e*/ 	.byte	0xff
	.zero		1


	//   ....[43]....
        /*03a0*/ 	.word	0x00002570
        /*03a4*/ 	.word	0x00000004
        /*03a8*/ 	.word	0x00000000
        /*03ac*/ 	.short	0x0101
        /*03ae*/ 	.byte	0xff
	.zero		1


	//   ....[44]....
        /*03b0*/ 	.word	0x00002590
        /*03b4*/ 	.word	0x000000ff
        /*03b8*/ 	.word	0x00000070
        /*03bc*/ 	.short	0x010a
        /*03be*/ 	.byte	0x05
	.zero		1


	//   ....[45]....
        /*03c0*/ 	.word	0x000026b0
        /*03c4*/ 	.word	0x00000000
        /*03c8*/ 	.word	0x00000060
        /*03cc*/ 	.short	0x010a
        /*03ce*/ 	.byte	0xff
	.zero		1


	//   ....[46]....
        /*03d0*/ 	.word	0x000027c0
        /*03d4*/ 	.word	0x00000000
        /*03d8*/ 	.word	0x00000000
        /*03dc*/ 	.short	0x0101
        /*03de*/ 	.byte	0xff
	.zero		1


	//   ....[47]....
        /*03e0*/ 	.word	0x00002850
        /*03e4*/ 	.word	0x000000ff
        /*03e8*/ 	.word	0x00000070
        /*03ec*/ 	.short	0x0106
        /*03ee*/ 	.byte	0x05
	.zero		1


	//   ....[48]....
        /*03f0*/ 	.word	0x00002870
        /*03f4*/ 	.word	0x000000ff
        /*03f8*/ 	.word	0x00000070
        /*03fc*/ 	.short	0x010a
        /*03fe*/ 	.byte	0x05
	.zero		1


	//   ....[49]....
        /*0400*/ 	.word	0x00002900
        /*0404*/ 	.word	0x000000ff
        /*0408*/ 	.word	0x00000070
        /*040c*/ 	.short	0x0106
        /*040e*/ 	.byte	0x04
	.zero		1


	//   ....[50]....
        /*0410*/ 	.word	0x00002940
        /*0414*/ 	.word	0x00000000
        /*0418*/ 	.word	0x00000070
        /*041c*/ 	.short	0x010a
        /*041e*/ 	.byte	0xff
	.zero		1


	//   ....[51]....
        /*0420*/ 	.word	0x00002e40
        /*0424*/ 	.word	0x00000000
        /*0428*/ 	.word	0x00000060
        /*042c*/ 	.short	0x010a
        /*042e*/ 	.byte	0xff
	.zero		1


	//   ....[52]....
        /*0430*/ 	.word	0x00002f40
        /*0434*/ 	.word	0x00000003
        /*0438*/ 	.word	0x00000000
        /*043c*/ 	.short	0x0101
        /*043e*/ 	.byte	0xff
	.zero		1


	//   ....[53]....
        /*0440*/ 	.word	0x00002f50
        /*0444*/ 	.word	0x000000ff
        /*0448*/ 	.word	0x00000000
        /*044c*/ 	.short	0x010a
        /*044e*/ 	.byte	0x04
	.zero		1


	//   ....[54]....
        /*0450*/ 	.word	0x00002fd0
        /*0454*/ 	.word	0x000000ff
        /*0458*/ 	.word	0x000000a0
        /*045c*/ 	.short	0x010a
        /*045e*/ 	.byte	0x08
	.zero		1


	//   ....[55]....
        /*0460*/ 	.word	0x000030b0
        /*0464*/ 	.word	0x000000ff
        /*0468*/ 	.word	0x00000000
        /*046c*/ 	.short	0x010a
        /*046e*/ 	.byte	0x07
	.zero		1


	//   ....[56]....
        /*0470*/ 	.word	0x000031f0
        /*0474*/ 	.word	0x000000ff
        /*0478*/ 	.word	0x00000000
        /*047c*/ 	.short	0x010a
        /*047e*/ 	.byte	0x04
	.zero		1


	//   ....[57]....
        /*0480*/ 	.word	0x000033e0
        /*0484*/ 	.word	0x000000ff
        /*0488*/ 	.word	0x00000000
        /*048c*/ 	.short	0x010a
        /*048e*/ 	.byte	0x05
	.zero		1


	//   ....[58]....
        /*0490*/ 	.word	0x00003470
        /*0494*/ 	.word	0x000000ff
        /*0498*/ 	.word	0x00000000
        /*049c*/ 	.short	0x010a
        /*049e*/ 	.byte	0x05
	.zero		1


	//   ....[59]....
        /*04a0*/ 	.word	0x00003500
        /*04a4*/ 	.word	0x000000ff
        /*04a8*/ 	.word	0x00000000
        /*04ac*/ 	.short	0x010a
        /*04ae*/ 	.byte	0x05
	.zero		1


	//   ....[60]....
        /*04b0*/ 	.word	0x00003590
        /*04b4*/ 	.word	0x000000ff
        /*04b8*/ 	.word	0x00000000
        /*04bc*/ 	.short	0x010a
        /*04be*/ 	.byte	0x07
	.zero		1


	//   ....[61]....
        /*04c0*/ 	.word	0x000039f0
        /*04c4*/ 	.word	0x00000000
        /*04c8*/ 	.word	0x00000060
        /*04cc*/ 	.short	0x010a
        /*04ce*/ 	.byte	0xff
	.zero		1


	//   ....[62]....
        /*04d0*/ 	.word	0x00003ab0
        /*04d4*/ 	.word	0x00000000
        /*04d8*/ 	.word	0x00000000
        /*04dc*/ 	.short	0x0101
        /*04de*/ 	.byte	0xff
	.zero		1


	//   ....[63]....
        /*04e0*/ 	.word	0x00003dd0
        /*04e4*/ 	.word	0x000000ff
        /*04e8*/ 	.word	0x00000058
        /*04ec*/ 	.short	0x010a
        /*04ee*/ 	.byte	0x07
	.zero		1


	//   ....[64]....
        /*04f0*/ 	.word	0x00003fc0
        /*04f4*/ 	.word	0x000000ff
        /*04f8*/ 	.word	0x00000040
        /*04fc*/ 	.short	0x010a
        /*04fe*/ 	.byte	0x07
	.zero		1


	//   ....[65]....
        /*0500*/ 	.word	0x00004190
        /*0504*/ 	.word	0x000000ff
        /*0508*/ 	.word	0x00000030
        /*050c*/ 	.short	0x010b
        /*050e*/ 	.byte	0x07
	.zero		1


	//   ....[66]....
        /*0510*/ 	.word	0x00004200
        /*0514*/ 	.word	0x000000ff
        /*0518*/ 	.word	0x00000000
        /*051c*/ 	.short	0x0101
        /*051e*/ 	.byte	0x08
	.zero		1


	//   ....[67]....
        /*0520*/ 	.word	0x00004230
        /*0524*/ 	.word	0x000000ff
        /*0528*/ 	.word	0x00000048
        /*052c*/ 	.short	0x010a
        /*052e*/ 	.byte	0x07
	.zero		1


	//   ....[68]....
        /*0530*/ 	.word	0x00004440
        /*0534*/ 	.word	0x000000ff
        /*0538*/ 	.word	0x00000038
        /*053c*/ 	.short	0x010b
        /*053e*/ 	.byte	0x07
	.zero		1


	//   ....[69]....
        /*0540*/ 	.word	0x00004460
        /*0544*/ 	.word	0x000000ff
        /*0548*/ 	.word	0x00000000
        /*054c*/ 	.short	0x0101
        /*054e*/ 	.byte	0x0d
	.zero		1


	//   ....[70]....
        /*0550*/ 	.word	0x00004490
        /*0554*/ 	.word	0x000000ff
        /*0558*/ 	.word	0x00000040
        /*055c*/ 	.short	0x010a
        /*055e*/ 	.byte	0x07
	.zero		1


	//   ....[71]....
        /*0560*/ 	.word	0x000044d0
        /*0564*/ 	.word	0x00000000
        /*0568*/ 	.word	0x00000048
        /*056c*/ 	.short	0x010a
        /*056e*/ 	.byte	0xff
	.zero		1


	//   ....[72]....
        /*0570*/ 	.word	0x00004810
        /*0574*/ 	.word	0x00000000
        /*0578*/ 	.word	0x00000060
        /*057c*/ 	.short	0x010a
        /*057e*/ 	.byte	0xff
	.zero		1


	//   ....[73]....
        /*0580*/ 	.word	0x00004920
        /*0584*/ 	.word	0x00000000
        /*0588*/ 	.word	0x00000000
        /*058c*/ 	.short	0x0101
        /*058e*/ 	.byte	0xff
	.zero		1


	//   ....[74]....
        /*0590*/ 	.word	0x00005370
        /*0594*/ 	.word	0x00000000
        /*0598*/ 	.word	0x00000030
        /*059c*/ 	.short	0x010a
        /*059e*/ 	.byte	0xff
	.zero		1


	//   ....[75]....
        /*05a0*/ 	.word	0x000053e0
        /*05a4*/ 	.word	0x00000071
        /*05a8*/ 	.word	0x00000080
        /*05ac*/ 	.short	0x010a
        /*05ae*/ 	.byte	0xff
	.zero		1


	//   ....[76]....
        /*05b0*/ 	.word	0x000054c0
        /*05b4*/ 	.word	0x00000000
        /*05b8*/ 	.word	0x00000030
        /*05bc*/ 	.short	0x010a
        /*05be*/ 	.byte	0xff
	.zero		1


	//   ....[77]....
        /*05c0*/ 	.word	0x00005600
        /*05c4*/ 	.word	0x00000000
        /*05c8*/ 	.word	0x00000000
        /*05cc*/ 	.short	0x0101
        /*05ce*/ 	.byte	0xff
	.zero		1


	//   ....[78]....
        /*05d0*/ 	.word	0x00005660
        /*05d4*/ 	.word	0x00000071
        /*05d8*/ 	.word	0x00000080
        /*05dc*/ 	.short	0x010a
        /*05de*/ 	.byte	0xff
	.zero		1


	//   ....[79]....
        /*05e0*/ 	.word	0x000061b0
        /*05e4*/ 	.word	0x00000020
        /*05e8*/ 	.word	0x00000030
        /*05ec*/ 	.short	0x010a
        /*05ee*/ 	.byte	0xff
	.zero		1


	//   ....[80]....
        /*05f0*/ 	.word	0x00006270
        /*05f4*/ 	.word	0x00000020
        /*05f8*/ 	.word	0x00000030
        /*05fc*/ 	.short	0x010a
        /*05fe*/ 	.byte	0xff
	.zero		1


	//   ....[81]....
        /*0600*/ 	.word	0x00006390
        /*0604*/ 	.word	0x00000003
        /*0608*/ 	.word	0x00000000
        /*060c*/ 	.short	0x0101
        /*060e*/ 	.byte	0xff
	.zero		1


	//   ....[82]....
        /*0610*/ 	.word	0x000067d0
        /*0614*/ 	.word	0x000000ff
        /*0618*/ 	.word	0x00000000
        /*061c*/ 	.short	0x0101
        /*061e*/ 	.byte	0x05
	.zero		1


	//   ....[83]....
        /*0620*/ 	.word	0x00007010
        /*0624*/ 	.word	0x00000003
        /*0628*/ 	.word	0x000000d0
        /*062c*/ 	.short	0x010a
        /*062e*/ 	.byte	0xff
	.zero		1


	//   ....[84]....
        /*0630*/ 	.word	0x00007070
        /*0634*/ 	.word	0x00000002
        /*0638*/ 	.word	0x00000018
        /*063c*/ 	.short	0x010a
        /*063e*/ 	.byte	0xff
	.zero		1


	//   ....[85]....
        /*0640*/ 	.word	0x000070d0
        /*0644*/ 	.word	0x00000002
        /*0648*/ 	.word	0x00000018
        /*064c*/ 	.short	0x010a
        /*064e*/ 	.byte	0xff
	.zero		1


	//   ....[86]....
        /*0650*/ 	.word	0x00007120
        /*0654*/ 	.word	0x00000002
        /*0658*/ 	.word	0x00000060
        /*065c*/ 	.short	0x010a
        /*065e*/ 	.byte	0xff
	.zero		1


	//   ....[87]....
        /*0660*/ 	.word	0x00007180
        /*0664*/ 	.word	0x00000000
        /*0668*/ 	.word	0x00000000
        /*066c*/ 	.short	0x010a
        /*066e*/ 	.byte	0xff
	.zero		1


	//   ....[88]....
        /*0670*/ 	.word	0x000071e0
        /*0674*/ 	.word	0x00000000
        /*0678*/ 	.word	0x00000000
        /*067c*/ 	.short	0x010a
        /*067e*/ 	.byte	0xff
	.zero		1


	//   ....[89]....
        /*0680*/ 	.word	0x00007230
        /*0684*/ 	.word	0x00000000
        /*0688*/ 	.word	0x000000c0
        /*068c*/ 	.short	0x010a
        /*068e*/ 	.byte	0xff
	.zero		1


	//   ....[90]....
        /*0690*/ 	.word	0x00007290
        /*0694*/ 	.word	0x00000000
        /*0698*/ 	.word	0x00000070
        /*069c*/ 	.short	0x010a
        /*069e*/ 	.byte	0xff
	.zero		1


	//   ....[91]....
        /*06a0*/ 	.word	0x000072e0
        /*06a4*/ 	.word	0x00000000
        /*06a8*/ 	.word	0x00000060
        /*06ac*/ 	.short	0x010a
        /*06ae*/ 	.byte	0xff
	.zero		1


	//   ....[92]....
        /*06b0*/ 	.word	0x00007340
        /*06b4*/ 	.word	0x00000000
        /*06b8*/ 	.word	0x00000070
        /*06bc*/ 	.short	0x010a
        /*06be*/ 	.byte	0xff
	.zero		1


	//   ....[93]....
        /*06c0*/ 	.word	0x00007390
        /*06c4*/ 	.word	0x00000000
        /*06c8*/ 	.word	0x00000060
        /*06cc*/ 	.short	0x010a
        /*06ce*/ 	.byte	0xff
	.zero		1


	//   ....[94]....
        /*06d0*/ 	.word	0x000073f0
        /*06d4*/ 	.word	0x00000003
        /*06d8*/ 	.word	0x000000a0
        /*06dc*/ 	.short	0x010a
        /*06de*/ 	.byte	0xff
	.zero		1


	//   ....[95]....
        /*06e0*/ 	.word	0x00007450
        /*06e4*/ 	.word	0x00000000
        /*06e8*/ 	.word	0x00000000
        /*06ec*/ 	.short	0x010a
        /*06ee*/ 	.byte	0xff
	.zero		1


	//   ....[96]....
        /*06f0*/ 	.word	0x000074b0
        /*06f4*/ 	.word	0x00000000
        /*06f8*/ 	.word	0x00000000
        /*06fc*/ 	.short	0x010a
        /*06fe*/ 	.byte	0xff
	.zero		1


	//   ....[97]....
        /*0700*/ 	.word	0x00007510
        /*0704*/ 	.word	0x00000000
        /*0708*/ 	.word	0x00000000
        /*070c*/ 	.short	0x010a
        /*070e*/ 	.byte	0xff
	.zero		1


	//   ....[98]....
        /*0710*/ 	.word	0x00007570
        /*0714*/ 	.word	0x00000000
        /*0718*/ 	.word	0x00000000
        /*071c*/ 	.short	0x010a
        /*071e*/ 	.byte	0xff
	.zero		1


	//   ....[99]....
        /*0720*/ 	.word	0x000075d0
        /*0724*/ 	.word	0x00000000
        /*0728*/ 	.word	0x00000000
        /*072c*/ 	.short	0x010a
        /*072e*/ 	.byte	0xff
	.zero		1


	//   ....[100]....
        /*0730*/ 	.word	0x00007620
        /*0734*/ 	.word	0x00000000
        /*0738*/ 	.word	0x00000060
        /*073c*/ 	.short	0x010a
        /*073e*/ 	.byte	0xff
	.zero		1


	//   ....[101]....
        /*0740*/ 	.word	0x00007680
        /*0744*/ 	.word	0x00000000
        /*0748*/ 	.word	0x00000058
        /*074c*/ 	.short	0x010a
        /*074e*/ 	.byte	0xff
	.zero		1


	//   ....[102]....
        /*0750*/ 	.word	0x000076e0
        /*0754*/ 	.word	0x00000003
        /*0758*/ 	.word	0x00000040
        /*075c*/ 	.short	0x010a
        /*075e*/ 	.byte	0xff
	.zero		1


	//   ....[103]....
        /*0760*/ 	.word	0x00007740
        /*0764*/ 	.word	0x00000003
        /*0768*/ 	.word	0x00000048
        /*076c*/ 	.short	0x010a
        /*076e*/ 	.byte	0xff
	.zero		1


	//   ....[104]....
        /*0770*/ 	.word	0x000077a0
        /*0774*/ 	.word	0x00000000
        /*0778*/ 	.word	0x00000040
        /*077c*/ 	.short	0x010a
        /*077e*/ 	.byte	0xff
	.zero		1


	//   ....[105]....
        /*0780*/ 	.word	0x000077f0
        /*0784*/ 	.word	0x00000000
        /*0788*/ 	.word	0x00000060
        /*078c*/ 	.short	0x010a
        /*078e*/ 	.byte	0xff
	.zero		1


	//   ....[106]....
        /*0790*/ 	.word	0x00007840
        /*0794*/ 	.word	0x00000000
        /*0798*/ 	.word	0x00000030
        /*079c*/ 	.short	0x010a
        /*079e*/ 	.byte	0xff
	.zero		1


	//   ....[107]....
        /*07a0*/ 	.word	0x00007890
        /*07a4*/ 	.word	0x00000071
        /*07a8*/ 	.word	0x00000080
        /*07ac*/ 	.short	0x010a
        /*07ae*/ 	.byte	0xff
	.zero		1


	//   ....[108]....
        /*07b0*/ 	.word	0x000078e0
        /*07b4*/ 	.word	0x00000020
        /*07b8*/ 	.word	0x00000030
        /*07bc*/ 	.short	0x010a
        /*07be*/ 	.byte	0xff
	.zero		1


	//----- nvinfo : EIATTR_NUM_MBARRIERS
	.align		4
.L_47:
        /*07c0*/ 	.byte	0x03, 0x38
        /*07c2*/ 	.short	0x001c


	//----- nvinfo : EIATTR_EXIT_INSTR_OFFSETS
	.align		4
        /*07c4*/ 	.byte	0x04, 0x1c
        /*07c6*/ 	.short	(.L_49 - .L_48)


	//   ....[0]....
.L_48:
        /*07c8*/ 	.word	0x00002420


	//   ....[1]....
        /*07cc*/ 	.word	0x00002910


	//   ....[2]....
        /*07d0*/ 	.word	0x00002970


	//   ....[3]....
        /*07d4*/ 	.word	0x000037f0


	//   ....[4]....
        /*07d8*/ 	.word	0x00004500


	//   ....[5]....
        /*07dc*/ 	.word	0x00004540


	//   ....[6]....
        /*07e0*/ 	.word	0x00007000


	//----- nvinfo : EIATTR_MAX_THREADS
	.align		4
.L_49:
        /*07e4*/ 	.byte	0x04, 0x05
        /*07e6*/ 	.short	(.L_51 - .L_50)
.L_50:
        /*07e8*/ 	.word	0x00000100
        /*07ec*/ 	.word	0x00000001
        /*07f0*/ 	.word	0x00000001


	//----- nvinfo : EIATTR_CRS_STACK_SIZE
	.align		4
.L_51:
        /*07f4*/ 	.byte	0x04, 0x1e
        /*07f6*/ 	.short	(.L_53 - .L_52)
.L_52:
        /*07f8*/ 	.word	0x00000000


	//----- nvinfo : EIATTR_CBANK_PARAM_SIZE
	.align		4
.L_53:
        /*07fc*/ 	.byte	0x03, 0x19
        /*07fe*/ 	.short	0x0800


	//----- nvinfo : EIATTR_PARAM_CBANK
	.align		4
        /*0800*/ 	.byte	0x04, 0x0a
        /*0802*/ 	.short	(.L_55 - .L_54)
	.align		4
.L_54:
        /*0804*/ 	.word	index@(.nv.constant0._ZN7cutlass13device_kernelINS_4gemm6kernel13GemmUniversalIN4cute5tupleIJiiiiEEENS1_10collective13CollectiveMmaINS1_35MainloopSm100TmaUmmaWarpSpecializedILi3ELi2ELi4ENS5_IJNS4_1CILi1EEESB_SB_EEEEENS5_IJNSA_ILi64EEENSA_ILi128EEESE_EEENS_12float_e4m3_tENS5_IJlSB_lEEESH_SI_NS4_8TiledMMAINS4_8MMA_AtomIJNS4_10MMA_TraitsINS4_19SM100_MMA_F8F6F4_SSEJSH_SH_fSE_SF_NS4_17integral_constantINS4_4UMMA5MajorELSP_0EEESQ_NSN_INSO_7ScaleInELSR_0EEESS_EEEEEENS4_6LayoutISC_NS5_IJNSA_ILi0EEESW_SW_EEEEENS5_IJNS4_10UnderscoreESZ_SZ_EEEEENS4_13SM90_TMA_LOADENS4_14ComposedLayoutINS4_7SwizzleILi2ELi4ELi3EEENS4_18smem_ptr_flag_bitsILi8EEENSV_INS5_IJNSA_ILi8EEESE_EEENS5_IJSE_SB_EEEEEEEvNS4_8identityES12_S1C_vS1D_EENS_8epilogue10collective18CollectiveEpilogueINS1F_23Sm100TmaWarpSpecializedILi2ELi2ELi32ELb0ELb0EEEJSG_NS5_IJNSV_ISE_SB_EES1K_EEESH_SI_SH_SI_NS1F_6fusion15FusionCallbacksIS1J_NS1M_17LinearCombinationISH_fSH_fLNS_15FloatRoundStyleE2EEESG_S1L_JEEENS4_5SM1004TMEM4LOAD26SM100_TMEM_LOAD_16dp32b32xES12_S1C_NS4_39AutoVectorizingCopyWithAssumedAlignmentILi128EEENS4_14SM90_TMA_STOREES1C_S1X_S1X_EEEvvEEEEvNT_6ParamsE)
        /*0808*/ 	.short	0x0380
        /*080a*/ 	.short	0x0800


	//----- nvinfo : EIATTR_SW_WAR
	.align		4
.L_55:
        /*080c*/ 	.byte	0x04, 0x36
        /*080e*/ 	.short	(.L_57 - .L_56)
.L_56:
        /*0810*/ 	.word	0x00000008
.L_57:


//--------------------- .nv.callgraph             --------------------------
	.section	.nv.callgraph,"",@"SHT_CUDA_CALLGRAPH"
	.align	4
	.sectionentsize	8
	.align		4
        /*0000*/ 	.word	0x00000000
	.align		4
        /*0004*/ 	.word	0xffffffff
	.align		4
        /*0008*/ 	.word	index@(_ZN7cutlass13device_kernelINS_4gemm6kernel13GemmUniversalIN4cute5tupleIJiiiiEEENS1_10collective13CollectiveMmaINS1_35MainloopSm100TmaUmmaWarpSpecializedILi3ELi2ELi4ENS5_IJNS4_1CILi1EEESB_SB_EEEEENS5_IJNSA_ILi64EEENSA_ILi128EEESE_EEENS_12float_e4m3_tENS5_IJlSB_lEEESH_SI_NS4_8TiledMMAINS4_8MMA_AtomIJNS4_10MMA_TraitsINS4_19SM100_MMA_F8F6F4_SSEJSH_SH_fSE_SF_NS4_17integral_constantINS4_4UMMA5MajorELSP_0EEESQ_NSN_INSO_7ScaleInELSR_0EEESS_EEEEEENS4_6LayoutISC_NS5_IJNSA_ILi0EEESW_SW_EEEEENS5_IJNS4_10UnderscoreESZ_SZ_EEEEENS4_13SM90_TMA_LOADENS4_14ComposedLayoutINS4_7SwizzleILi2ELi4ELi3EEENS4_18smem_ptr_flag_bitsILi8EEENSV_INS5_IJNSA_ILi8EEESE_EEENS5_IJSE_SB_EEEEEEEvNS4_8identityES12_S1C_vS1D_EENS_8epilogue10collective18CollectiveEpilogueINS1F_23Sm100TmaWarpSpecializedILi2ELi2ELi32ELb0ELb0EEEJSG_NS5_IJNSV_ISE_SB_EES1K_EEESH_SI_SH_SI_NS1F_6fusion15FusionCallbacksIS1J_NS1M_17LinearCombinationISH_fSH_fLNS_15FloatRoundStyleE2EEESG_S1L_JEEENS4_5SM1004TMEM4LOAD26SM100_TMEM_LOAD_16dp32b32xES12_S1C_NS4_39AutoVectorizingCopyWithAssumedAlignmentILi128EEENS4_14SM90_TMA_STOREES1C_S1X_S1X_EEEvvEEEEvNT_6ParamsE)
	.align		4
        /*000c*/ 	.word	index@(__assertfail)
	.align		4
        /*0010*/ 	.word	0x00000000
	.align		4
        /*0014*/ 	.word	0xfffffffe
	.align		4
        /*0018*/ 	.word	0x00000000
	.align		4
        /*001c*/ 	.word	0xfffffffd
	.align		4
        /*0020*/ 	.word	0x00000000
	.align		4
        /*0024*/ 	.word	0xfffffffc


//--------------------- .nv.constant4             --------------------------
	.section	.nv.constant4,"a",@progbits
	.align	8
	.align		8
.nv.constant4:
        /*0000*/ 	.dword	__assertfail
	.align		8
        /*0008*/ 	.dword	__unnamed_1
	.align		8
        /*0010*/ 	.dword	__unnamed_2
	.align		8
        /*0018*/ 	.dword	_ZN40_INTERNAL_aaea722e_4_k_cu_fe23bf1c_230984cuda3std3__45__cpo5beginE
	.align		8
        /*0020*/ 	.dword	_ZN40_INTERNAL_aaea722e_4_k_cu_fe23bf1c_230984cuda3std3__45__cpo3endE
	.align		8
        /*0028*/ 	.dword	_ZN40_INTERNAL_aaea722e_4_k_cu_fe23bf1c_230984cuda3std3__45__cpo6cbeginE
	.align		8
        /*0030*/ 	.dword	_ZN40_INTERNAL_aaea722e_4_k_cu_fe23bf1c_230984cuda3std3__45__cpo4cendE
	.align		8
        /*0038*/ 	.dword	_ZN40_INTERNAL_aaea722e_4_k_cu_fe23bf1c_230984cuda3std3__442_GLOBAL__N__aaea722e_4_k_cu_fe23bf1c_230986ignoreE
	.align		8
        /*0040*/ 	.dword	_ZN40_INTERNAL_aaea722e_4_k_cu_fe23bf1c_230984cuda3std3__419piecewise_constructE
	.align		8
        /*0048*/ 	.dword	_ZN40_INTERNAL_aaea722e_4_k_cu_fe23bf1c_230984cuda3std3__48in_placeE
	.align		8
        /*0050*/ 	.dword	_ZN40_INTERNAL_aaea722e_4_k_cu_fe23bf1c_230984cuda3std6ranges3__45__cpo4swapE
	.align		8
        /*0058*/ 	.dword	_ZN40_INTERNAL_aaea722e_4_k_cu_fe23bf1c_230984cuda3std6ranges3__45__cpo9iter_moveE
	.align		8
        /*0060*/ 	.dword	_ZN40_INTERNAL_aaea722e_4_k_cu_fe23bf1c_230984cute7productE
	.align		8
        /*0068*/ 	.dword	_ZN40_INTERNAL_aaea722e_4_k_cu_fe23bf1c_230984cute1_E
	.align		8
        /*0070*/ 	.dword	$str$25
	.align		8
        /*0078*/ 	.dword	$str$26
	.align		8
        /*0080*/ 	.dword	$str$27
	.align		8
        /*0088*/ 	.dword	$str$28


//--------------------- .text._ZN7cutlass13device_kernelINS_4gemm6kernel13GemmUniversalIN4cute5tupleIJiiiiEEENS1_10collective13CollectiveMmaINS1_35MainloopSm100TmaUmmaWarpSpecializedILi3ELi2ELi4ENS5_IJNS4_1CILi1EEESB_SB_EEEEENS5_IJNSA_ILi64EEENSA_ILi128EEESE_EEENS_12float_e4m3_tENS5_IJlSB_lEEESH_SI_NS4_8TiledMMAINS4_8MMA_AtomIJNS4_10MMA_TraitsINS4_19SM100_MMA_F8F6F4_SSEJSH_SH_fSE_SF_NS4_17integral_constantINS4_4UMMA5MajorELSP_0EEESQ_NSN_INSO_7ScaleInELSR_0EEESS_EEEEEENS4_6LayoutISC_NS5_IJNSA_ILi0EEESW_SW_EEEEENS5_IJNS4_10UnderscoreESZ_SZ_EEEEENS4_13SM90_TMA_LOADENS4_14ComposedLayoutINS4_7SwizzleILi2ELi4ELi3EEENS4_18smem_ptr_flag_bitsILi8EEENSV_INS5_IJNSA_ILi8EEESE_EEENS5_IJSE_SB_EEEEEEEvNS4_8identityES12_S1C_vS1D_EENS_8epilogue10collective18CollectiveEpilogueINS1F_23Sm100TmaWarpSpecializedILi2ELi2ELi32ELb0ELb0EEEJSG_NS5_IJNSV_ISE_SB_EES1K_EEESH_SI_SH_SI_NS1F_6fusion15FusionCallbacksIS1J_NS1M_17LinearCombinationISH_fSH_fLNS_15FloatRoundStyleE2EEESG_S1L_JEEENS4_5SM1004TMEM4LOAD26SM100_TMEM_LOAD_16dp32b32xES12_S1C_NS4_39AutoVectorizingCopyWithAssumedAlignmentILi128EEENS4_14SM90_TMA_STOREES1C_S1X_S1X_EEEvvEEEEvNT_6ParamsE --------------------------
	.section	.text._ZN7cutlass13device_kernelINS_4gemm6kernel13GemmUniversalIN4cute5tupleIJiiiiEEENS1_10collective13CollectiveMmaINS1_35MainloopSm100TmaUmmaWarpSpecializedILi3ELi2ELi4ENS5_IJNS4_1CILi1EEESB_SB_EEEEENS5_IJNSA_ILi64EEENSA_ILi128EEESE_EEENS_12float_e4m3_tENS5_IJlSB_lEEESH_SI_NS4_8TiledMMAINS4_8MMA_AtomIJNS4_10MMA_TraitsINS4_19SM100_MMA_F8F6F4_SSEJSH_SH_fSE_SF_NS4_17integral_constantINS4_4UMMA5MajorELSP_0EEESQ_NSN_INSO_7ScaleInELSR_0EEESS_EEEEEENS4_6LayoutISC_NS5_IJNSA_ILi0EEESW_SW_EEEEENS5_IJNS4_10UnderscoreESZ_SZ_EEEEENS4_13SM90_TMA_LOADENS4_14ComposedLayoutINS4_7SwizzleILi2ELi4ELi3EEENS4_18smem_ptr_flag_bitsILi8EEENSV_INS5_IJNSA_ILi8EEESE_EEENS5_IJSE_SB_EEEEEEEvNS4_8identityES12_S1C_vS1D_EENS_8epilogue10collective18CollectiveEpilogueINS1F_23Sm100TmaWarpSpecializedILi2ELi2ELi32ELb0ELb0EEEJSG_NS5_IJNSV_ISE_SB_EES1K_EEESH_SI_SH_SI_NS1F_6fusion15FusionCallbacksIS1J_NS1M_17LinearCombinationISH_fSH_fLNS_15FloatRoundStyleE2EEESG_S1L_JEEENS4_5SM1004TMEM4LOAD26SM100_TMEM_LOAD_16dp32b32xES12_S1C_NS4_39AutoVectorizingCopyWithAssumedAlignmentILi128EEENS4_14SM90_TMA_STOREES1C_S1X_S1X_EEEvvEEEEvNT_6ParamsE,"ax",@progbits
	.align	128
.text._ZN7cutlass13device_kernelINS_4gemm6kernel13GemmUniversalIN4cute5tupleIJiiiiEEENS1_10collective13CollectiveMmaINS1_35MainloopSm100TmaUmmaWarpSpecializedILi3ELi2ELi4ENS5_IJNS4_1CILi1EEESB_SB_EEEEENS5_IJNSA_ILi64EEENSA_ILi128EEESE_EEENS_12float_e4m3_tENS5_IJlSB_lEEESH_SI_NS4_8TiledMMAINS4_8MMA_AtomIJNS4_10MMA_TraitsINS4_19SM100_MMA_F8F6F4_SSEJSH_SH_fSE_SF_NS4_17integral_constantINS4_4UMMA5MajorELSP_0EEESQ_NSN_INSO_7ScaleInELSR_0EEESS_EEEEEENS4_6LayoutISC_NS5_IJNSA_ILi0EEESW_SW_EEEEENS5_IJNS4_10UnderscoreESZ_SZ_EEEEENS4_13SM90_TMA_LOADENS4_14ComposedLayoutINS4_7SwizzleILi2ELi4ELi3EEENS4_18smem_ptr_flag_bitsILi8EEENSV_INS5_IJNSA_ILi8EEESE_EEENS5_IJSE_SB_EEEEEEEvNS4_8identityES12_S1C_vS1D_EENS_8epilogue10collective18CollectiveEpilogueINS1F_23Sm100TmaWarpSpecializedILi2ELi2ELi32ELb0ELb0EEEJSG_NS5_IJNSV_ISE_SB_EES1K_EEESH_SI_SH_SI_NS1F_6fusion15FusionCallbacksIS1J_NS1M_17LinearCombinationISH_fSH_fLNS_15FloatRoundStyleE2EEESG_S1L_JEEENS4_5SM1004TMEM4LOAD26SM100_TMEM_LOAD_16dp32b32xES12_S1C_NS4_39AutoVectorizingCopyWithAssumedAlignmentILi128EEENS4_14SM90_TMA_STOREES1C_S1X_S1X_EEEvvEEEEvNT_6ParamsE:
        .type           _ZN7cutlass13device_kernelINS_4gemm6kernel13GemmUniversalIN4cute5tupleIJiiiiEEENS1_10collective13CollectiveMmaINS1_35MainloopSm100TmaUmmaWarpSpecializedILi3ELi2ELi4ENS5_IJNS4_1CILi1EEESB_SB_EEEEENS5_IJNSA_ILi64EEENSA_ILi128EEESE_EEENS_12float_e4m3_tENS5_IJlSB_lEEESH_SI_NS4_8TiledMMAINS4_8MMA_AtomIJNS4_10MMA_TraitsINS4_19SM100_MMA_F8F6F4_SSEJSH_SH_fSE_SF_NS4_17integral_constantINS4_4UMMA5MajorELSP_0EEESQ_NSN_INSO_7ScaleInELSR_0EEESS_EEEEEENS4_6LayoutISC_NS5_IJNSA_ILi0EEESW_SW_EEEEENS5_IJNS4_10UnderscoreESZ_SZ_EEEEENS4_13SM90_TMA_LOADENS4_14ComposedLayoutINS4_7SwizzleILi2ELi4ELi3EEENS4_18smem_ptr_flag_bitsILi8EEENSV_INS5_IJNSA_ILi8EEESE_EEENS5_IJSE_SB_EEEEEEEvNS4_8identityES12_S1C_vS1D_EENS_8epilogue10collective18CollectiveEpilogueINS1F_23Sm100TmaWarpSpecializedILi2ELi2ELi32ELb0ELb0EEEJSG_NS5_IJNSV_ISE_SB_EES1K_EEESH_SI_SH_SI_NS1F_6fusion15FusionCallbacksIS1J_NS1M_17LinearCombinationISH_fSH_fLNS_15FloatRoundStyleE2EEESG_S1L_JEEENS4_5SM1004TMEM4LOAD26SM100_TMEM_LOAD_16dp32b32xES12_S1C_NS4_39AutoVectorizingCopyWithAssumedAlignmentILi128EEENS4_14SM90_TMA_STOREES1C_S1X_S1X_EEEvvEEEEvNT_6ParamsE,@function
        .size           _ZN7cutlass13device_kernelINS_4gemm6kernel13GemmUniversalIN4cute5tupleIJiiiiEEENS1_10collective13CollectiveMmaINS1_35MainloopSm100TmaUmmaWarpSpecializedILi3ELi2ELi4ENS5_IJNS4_1CILi1EEESB_SB_EEEEENS5_IJNSA_ILi64EEENSA_ILi128EEESE_EEENS_12float_e4m3_tENS5_IJlSB_lEEESH_SI_NS4_8TiledMMAINS4_8MMA_AtomIJNS4_10MMA_TraitsINS4_19SM100_MMA_F8F6F4_SSEJSH_SH_fSE_SF_NS4_17integral_constantINS4_4UMMA5MajorELSP_0EEESQ_NSN_INSO_7ScaleInELSR_0EEESS_EEEEEENS4_6LayoutISC_NS5_IJNSA_ILi0EEESW_SW_EEEEENS5_IJNS4_10UnderscoreESZ_SZ_EEEEENS4_13SM90_TMA_LOADENS4_14ComposedLayoutINS4_7SwizzleILi2ELi4ELi3EEENS4_18smem_ptr_flag_bitsILi8EEENSV_INS5_IJNSA_ILi8EEESE_EEENS5_IJSE_SB_EEEEEEEvNS4_8identityES12_S1C_vS1D_EENS_8epilogue10collective18CollectiveEpilogueINS1F_23Sm100TmaWarpSpecializedILi2ELi2ELi32ELb0ELb0EEEJSG_NS5_IJNSV_ISE_SB_EES1K_EEESH_SI_SH_SI_NS1F_6fusion15FusionCallbacksIS1J_NS1M_17LinearCombinationISH_fSH_fLNS_15FloatRoundStyleE2EEESG_S1L_JEEENS4_5SM1004TMEM4LOAD26SM100_TMEM_LOAD_16dp32b32xES12_S1C_NS4_39AutoVectorizingCopyWithAssumedAlignmentILi128EEENS4_14SM90_TMA_STOREES1C_S1X_S1X_EEEvvEEEEvNT_6ParamsE,(.L_x_139 - _ZN7cutlass13device_kernelINS_4gemm6kernel13GemmUniversalIN4cute5tupleIJiiiiEEENS1_10collective13CollectiveMmaINS1_35MainloopSm100TmaUmmaWarpSpecializedILi3ELi2ELi4ENS5_IJNS4_1CILi1EEESB_SB_EEEEENS5_IJNSA_ILi64EEENSA_ILi128EEESE_EEENS_12float_e4m3_tENS5_IJlSB_lEEESH_SI_NS4_8TiledMMAINS4_8MMA_AtomIJNS4_10MMA_TraitsINS4_19SM100_MMA_F8F6F4_SSEJSH_SH_fSE_SF_NS4_17integral_constantINS4_4UMMA5MajorELSP_0EEESQ_NSN_INSO_7ScaleInELSR_0EEESS_EEEEEENS4_6LayoutISC_NS5_IJNSA_ILi0EEESW_SW_EEEEENS5_IJNS4_10UnderscoreESZ_SZ_EEEEENS4_13SM90_TMA_LOADENS4_14ComposedLayoutINS4_7SwizzleILi2ELi4ELi3EEENS4_18smem_ptr_flag_bitsILi8EEENSV_INS5_IJNSA_ILi8EEESE_EEENS5_IJSE_SB_EEEEEEEvNS4_8identityES12_S1C_vS1D_EENS_8epilogue10collective18CollectiveEpilogueINS1F_23Sm100TmaWarpSpecializedILi2ELi2ELi32ELb0ELb0EEEJSG_NS5_IJNSV_ISE_SB_EES1K_EEESH_SI_SH_SI_NS1F_6fusion15FusionCallbacksIS1J_NS1M_17LinearCombinationISH_fSH_fLNS_15FloatRoundStyleE2EEESG_S1L_JEEENS4_5SM1004TMEM4LOAD26SM100_TMEM_LOAD_16dp32b32xES12_S1C_NS4_39AutoVectorizingCopyWithAssumedAlignmentILi128EEENS4_14SM90_TMA_STOREES1C_S1X_S1X_EEEvvEEEEvNT_6ParamsE)
        .other          _ZN7cutlass13device_kernelINS_4gemm6kernel13GemmUniversalIN4cute5tupleIJiiiiEEENS1_10collective13CollectiveMmaINS1_35MainloopSm100TmaUmmaWarpSpecializedILi3ELi2ELi4ENS5_IJNS4_1CILi1EEESB_SB_EEEEENS5_IJNSA_ILi64EEENSA_ILi128EEESE_EEENS_12float_e4m3_tENS5_IJlSB_lEEESH_SI_NS4_8TiledMMAINS4_8MMA_AtomIJNS4_10MMA_TraitsINS4_19SM100_MMA_F8F6F4_SSEJSH_SH_fSE_SF_NS4_17integral_constantINS4_4UMMA5MajorELSP_0EEESQ_NSN_INSO_7ScaleInELSR_0EEESS_EEEEEENS4_6LayoutISC_NS5_IJNSA_ILi0EEESW_SW_EEEEENS5_IJNS4_10UnderscoreESZ_SZ_EEEEENS4_13SM90_TMA_LOADENS4_14ComposedLayoutINS4_7SwizzleILi2ELi4ELi3EEENS4_18smem_ptr_flag_bitsILi8EEENSV_INS5_IJNSA_ILi8EEESE_EEENS5_IJSE_SB_EEEEEEEvNS4_8identityES12_S1C_vS1D_EENS_8epilogue10collective18CollectiveEpilogueINS1F_23Sm100TmaWarpSpecializedILi2ELi2ELi32ELb0ELb0EEEJSG_NS5_IJNSV_ISE_SB_EES1K_EEESH_SI_SH_SI_NS1F_6fusion15FusionCallbacksIS1J_NS1M_17LinearCombinationISH_fSH_fLNS_15FloatRoundStyleE2EEESG_S1L_JEEENS4_5SM1004TMEM4LOAD26SM100_TMEM_LOAD_16dp32b32xES12_S1C_NS4_39AutoVectorizingCopyWithAssumedAlignmentILi128EEENS4_14SM90_TMA_STOREES1C_S1X_S1X_EEEvvEEEEvNT_6ParamsE,@"STO_CUDA_ENTRY STV_DEFAULT"
_ZN7cutlass13device_kernelINS_4gemm6kernel13GemmUniversalIN4cute5tupleIJiiiiEEENS1_10collective13CollectiveMmaINS1_35MainloopSm100TmaUmmaWarpSpecializedILi3ELi2ELi4ENS5_IJNS4_1CILi1EEESB_SB_EEEEENS5_IJNSA_ILi64EEENSA_ILi128EEESE_EEENS_12float_e4m3_tENS5_IJlSB_lEEESH_SI_NS4_8TiledMMAINS4_8MMA_AtomIJNS4_10MMA_TraitsINS4_19SM100_MMA_F8F6F4_SSEJSH_SH_fSE_SF_NS4_17integral_constantINS4_4UMMA5MajorELSP_0EEESQ_NSN_INSO_7ScaleInELSR_0EEESS_EEEEEENS4_6LayoutISC_NS5_IJNSA_ILi0EEESW_SW_EEEEENS5_IJNS4_10UnderscoreESZ_SZ_EEEEENS4_13SM90_TMA_LOADENS4_14ComposedLayoutINS4_7SwizzleILi2ELi4ELi3EEENS4_18smem_ptr_flag_bitsILi8EEENSV_INS5_IJNSA_ILi8EEESE_EEENS5_IJSE_SB_EEEEEEEvNS4_8identityES12_S1C_vS1D_EENS_8epilogue10collective18CollectiveEpilogueINS1F_23Sm100TmaWarpSpecializedILi2ELi2ELi32ELb0ELb0EEEJSG_NS5_IJNSV_ISE_SB_EES1K_EEESH_SI_SH_SI_NS1F_6fusion15FusionCallbacksIS1J_NS1M_17LinearCombinationISH_fSH_fLNS_15FloatRoundStyleE2EEESG_S1L_JEEENS4_5SM1004TMEM4LOAD26SM100_TMEM_LOAD_16dp32b32xES12_S1C_NS4_39AutoVectorizingCopyWithAssumedAlignmentILi128EEENS4_14SM90_TMA_STOREES1C_S1X_S1X_EEEvvEEEEvNT_6ParamsE:
[----:B------:R-:W1:Y:S01]  /*0000*/  LDC R1, c[0x0][0x37c] ;  /* 0x0000df00ff017b82 */ /* 0x000e620000000800 */
[----:B------:R-:W2:Y:S01]  /*0010*/  S2R R108, SR_TID.X ;  /* 0x00000000006c7919 */ /* 0x000ea20000002100 */
[----:B------:R-:W3:Y:S01]  /*0020*/  LDCU.64 UR4, c[0x0][0x890] ;  /* 0x00011200ff0477ac */ /* 0x000ee20008000a00 */
[----:B------:R-:W-:Y:S02]  /*0030*/  PRMT R95, RZ, 0x7610, R95 ;  /* 0x00007610ff5f7816 */ /* 0x000fe4000000005f */
[----:B------:R-:W-:Y:S01]  /*0040*/  ELECT P5, URZ, PT ;  /* 0x0000000000ff782f */ /* 0x000fe200038a0000 */
[----:B------:R-:W4:Y:S01]  /*0050*/  LDCU.64 UR46, c[0x0][0x358] ;  /* 0x00006b00ff2e77ac */ /* 0x000f220008000a00 */
[----:B---3--:R-:W-:-:S04]  /*0060*/  UISETP.NE.U32.AND UP0, UPT, UR4, URZ, UPT ;  /* 0x000000ff0400728c */ /* 0x008fc8000bf05070 */
[----:B------:R-:W-:Y:S01]  /*0070*/  UISETP.NE.AND.EX UP0, UPT, UR5, URZ, UPT, UP0 ;  /* 0x000000ff0500728c */ /* 0x000fe2000bf05300 */
[----:B--2---:R-:W-:-:S05]  /*0080*/  SHF.R.U32.HI R101, RZ, 0x5, R108 ;  /* 0x00000005ff657819 */ /* 0x004fca000001166c */
[----:B------:R-:W2:Y:S02]  /*0090*/  SHFL.IDX PT, R0, R101, RZ, 0x1f ;  /* 0x00001fff65007589 */ /* 0x000ea400000e0000 */
[----:B--2---:R-:W-:Y:S01]  /*00a0*/  R2UR UR8, R0 ;  /* 0x00000000000872ca */ /* 0x004fe200000e0000 */
[----:B-1--4-:R-:W-:-:S14]  /*00b0*/  BRA.U UP0, `(.L_x_0) ;  /* 0x00000001002c7547 */ /* 0x012fdc000b800000 */
[----:B------:R-:W1:Y:S02]  /*00c0*/  LDCU.64 UR6, c[0x0][0x888] ;  /* 0x00011100ff0677ac */ /* 0x000e640008000a00 */
[----:B-1----:R-:W-:-:S04]  /*00d0*/  UISETP.NE.U32.AND UP0, UPT, UR6, URZ, UPT ;  /* 0x000000ff0600728c */ /* 0x002fc8000bf05070 */
[----:B------:R-:W-:-:S09]  /*00e0*/  UISETP.NE.AND.EX UP0, UPT, UR7, URZ, UPT, UP0 ;  /* 0x000000ff0700728c */ /* 0x000fd2000bf05300 */
[----:B------:R-:W-:Y:S05]  /*00f0*/  BRA.U !UP0, `(.L_x_1) ;  /* 0x0000000108107547 */ /* 0x000fea000b800000 */
[----:B------:R-:W1:Y:S02]  /*0100*/  LDC.64 R2, c[0x0][0x888] ;  /* 0x00022200ff027b82 */ /* 0x000e640000000a00 */
[----:B-1----:R1:W5:Y:S01]  /*0110*/  LDG.E R49, desc[UR46][R2.64] ;  /* 0x0000002e02317981 */ /* 0x002362000c1e1900 */
[----:B------:R-:W-:Y:S01]  /*0120*/  HFMA2 R95, -RZ, RZ, 0, 5.9604644775390625e-08 ;  /* 0x00000001ff5f7431 */ /* 0x000fe200000001ff */
[----:B------:R-:W-:Y:S05]  /*0130*/  BRA `(.L_x_0) ;  /* 0x00000000000c7947 */ /* 0x000fea0003800000 */
.L_x_1:
[----:B------:R-:W1:Y:S01]  /*0140*/  LDCU UR6, c[0x0][0x880] ;  /* 0x00011000ff0677ac */ /* 0x000e620008000800 */
[----:B------:R-:W-:Y:S01]  /*0150*/  HFMA2 R95, -RZ, RZ, 0, 5.9604644775390625e-08 ;  /* 0x00000001ff5f7431 */ /* 0x000fe200000001ff */
[----:B-1----:R-:W-:-:S07]  /*0160*/  MOV R49, UR6 ;  /* 0x0000000600317c02 */ /* 0x002fce0008000f00 */
.L_x_0:
[----:B------:R-:W2:Y:S02]  /*0170*/  LDCU.64 UR6, c[0x0][0x8b0] ;  /* 0x00011600ff0677ac */ /* 0x000ea40008000a00 */
[----:B--2---:R-:W-:-:S04]  /*0180*/  UISETP.NE.U32.AND UP0, UPT, UR6, URZ, UPT ;  /* 0x000000ff0600728c */ /* 0x004fc8000bf05070 */
[----:B------:R-:W-:-:S09]  /*0190*/  UISETP.NE.AND.EX UP0, UPT, UR7, URZ, UPT, UP0 ;  /* 0x000000ff0700728c */ /* 0x000fd2000bf05300 */
[----:B------:R-:W-:Y:S05]  /*01a0*/  BRA.U UP0, `(.L_x_2) ;  /* 0x0000000100247547 */ /* 0x000fea000b800000 */
[----:B------:R-:W2:Y:S02]  /*01b0*/  LDCU.64 UR6, c[0x0][0x8a8] ;  /* 0x00011500ff0677ac */ /* 0x000ea40008000a00 */
[----:B--2---:R-:W-:-:S04]  /*01c0*/  UISETP.NE.U32.AND UP0, UPT, UR6, URZ, UPT ;  /* 0x000000ff0600728c */ /* 0x004fc8000bf05070 */
[----:B------:R-:W-:-:S09]  /*01d0*/  UISETP.NE.AND.EX UP0, UPT, UR7, URZ, UPT, UP0 ;  /* 0x000000ff0700728c */ /* 0x000fd2000bf05300 */
[----:B------:R-:W-:Y:S05]  /*01e0*/  BRA.U !UP0, `(.L_x_3) ;  /* 0x00000001080c7547 */ /* 0x000fea000b800000 */
[----:B-1----:R-:W1:Y:S02]  /*01f0*/  LDC.64 R2, c[0x0][0x8a8] ;  /* 0x00022a00ff027b82 */ /* 0x002e640000000a00 */
[----:B-1----:R2:W5:Y:S01]  /*0200*/  LDG.E R47, desc[UR46][R2.64] ;  /* 0x0000002e022f7981 */ /* 0x002562000c1e1900 */
[----:B------:R-:W-:Y:S05]  /*0210*/  BRA `(.L_x_2) ;  /* 0x0000000000087947 */ /* 0x000fea0003800000 */
.L_x_3:
[----:B------:R-:W2:Y:S02]  /*0220*/  LDCU UR6, c[0x0][0x8a0] ;  /* 0x00011400ff0677ac */ /* 0x000ea40008000800 */
[----:B--2---:R-:W-:Y:S02]  /*0230*/  MOV R47, UR6 ;  /* 0x00000006002f7c02 */ /* 0x004fe40008000f00 */
.L_x_2:
[----:B------:R-:W-:Y:S01]  /*0240*/  IMAD.U32 R0, RZ, RZ, UR8 ;  /* 0x00000008ff007e24 */ /* 0x000fe2000f8e00ff */
[----:B------:R-:W-:Y:S04]  /*0250*/  BSSY.RECONVERGENT B0, `(.L_x_4) ;  /* 0x000000c000007945 */ /* 0x000fe80003800200 */
[C---:B------:R-:W-:Y:S02]  /*0260*/  ISETP.NE.OR P1, PT, R0.reuse, 0x1, !P5 ;  /* 0x000000010000780c */ /* 0x040fe40006f25670 */
[----:B------:R-:W-:-:S11]  /*0270*/  ISETP.NE.OR P0, PT, R0, 0x3, !P5 ;  /* 0x000000030000780c */ /* 0x000fd60006f05670 */
[----:B------:R-:W-:Y:S05]  /*0280*/  @P1 BRA `(.L_x_5) ;  /* 0x0000000000201947 */ /* 0x000fea0003800000 */
[----:B------:R-:W3:Y:S02]  /*0290*/  LDCU.64 UR6, c[0x0][0x348] ;  /* 0x00006900ff0677ac */ /* 0x000ee40008000a00 */
[----:B---3--:R-:W-:Y:S02]  /*02a0*/  UIADD3 UR10, UP1, UPT, UR6, 0x80, URZ ;  /* 0x00000080060a7890 */ /* 0x008fe4000ff3e0ff */
[----:B------:R-:W-:Y:S02]  /*02b0*/  UIADD3 UR6, UP0, UPT, UR6, 0x180, URZ ;  /* 0x0000018006067890 */ /* 0x000fe4000ff1e0ff */
[----:B------:R-:W-:Y:S02]  /*02c0*/  UIADD3.X UR11, UPT, UPT, URZ, UR7, URZ, UP1, !UPT ;  /* 0x00000007ff0b7290 */ /* 0x000fe40008ffe4ff */
[----:B------:R-:W-:-:S07]  /*02d0*/  UIADD3.X UR7, UPT, UPT, URZ, UR7, URZ, UP0, !UPT ;  /* 0x00000007ff077290 */ /* 0x000fce00087fe4ff */
[----:B------:R3:W-:Y:S02]  /*02e0*/  UTMACCTL.PF [UR10] ;  /* 0x000000000a0079b9 */ /* 0x0007e40008040000 */
[----:B------:R3:W-:Y:S02]  /*02f0*/  UTMACCTL.PF [UR6] ;  /* 0x00000000060079b9 */ /* 0x0007e40008040000 */
[----:B---3--:R-:W-:Y:S01]  /*0300*/  NOP ;  /* 0x0000000000007918 */ /* 0x008fe20000000000 */
.L_x_5:
[----:B------:R-:W-:Y:S05]  /*0310*/  BSYNC.RECONVERGENT B0 ;  /* 0x0000000000007941 */ /* 0x000fea0003800200 */
.L_x_4:
[----:B------:R-:W-:Y:S04]  /*0320*/  BSSY.RECONVERGENT B0, `(.L_x_6) ;  /* 0x000000a000007945 */ /* 0x000fe80003800200 */
        /* <DEDUP_REMOVED lines=9> */
.L_x_7:
[----:B------:R-:W-:Y:S05]  /*03c0*/  BSYNC.RECONVERGENT B0 ;  /* 0x0000000000007941 */ /* 0x000fea0003800200 */
.L_x_6:
[----:B------:R-:W3:Y:S01]  /*03d0*/  LDCU.64 UR6, c[0x0][0x888] ;  /* 0x00011100ff0677ac */ /* 0x000ee20008000a00 */
[----:B------:R-:W-:Y:S02]  /*03e0*/  UISETP.EQ.U32.AND UP1, UPT, UR4, URZ, UPT ;  /* 0x000000ff0400728c */ /* 0x000fe4000bf22070 */
[----:B------:R-:W-:Y:S02]  /*03f0*/  UPLOP3.LUT UP2, UPT, UPT, UPT, UPT, 0x80, 0x8 ;  /* 0x000000000008789c */ /* 0x000fe40003f4f070 */
[----:B---3--:R-:W-:-:S04]  /*0400*/  UISETP.NE.U32.AND UP0, UPT, UR6, URZ, UPT ;  /* 0x000000ff0600728c */ /* 0x008fc8000bf05070 */
[----:B------:R-:W-:-:S04]  /*0410*/  UISETP.NE.AND.EX UP0, UPT, UR7, URZ, UPT, UP0 ;  /* 0x000000ff0700728c */ /* 0x000fc8000bf05300 */
[----:B------:R-:W-:-:S04]  /*0420*/  UISETP.EQ.OR.EX UP3, UPT, UR5, URZ, !UP0, UP1 ;  /* 0x000000ff0500728c */ /* 0x000fc8000c762710 */
[----:B------:R-:W-:-:S05]  /*0430*/  UP2UR UR50, UPR, URZ, 0x8 ;  /* 0x00000008ff327883 */ /* 0x000fca0008000000 */
[----:B------:R-:W-:Y:S07]  /*0440*/  BRA.U !UP3, `(.L_x_8) ;  /* 0x000000010b207547 */ /* 0x000fee000b800000 */
[----:B------:R-:W-:Y:S01]  /*0450*/  UISETP.NE.U32.AND UP2, UPT, UR4, URZ, UPT ;  /* 0x000000ff0400728c */ /* 0x000fe2000bf45070 */
[----:B-----5:R-:W-:Y:S01]  /*0460*/  FSETP.NEU.AND P0, PT, R49, RZ, PT ;  /* 0x000000ff3100720b */ /* 0x020fe20003f0d000 */
[----:B------:R-:W-:Y:S02]  /*0470*/  USEL UR4, URZ, 0xffffffff, UP0 ;  /* 0xffffffffff047887 */ /* 0x000fe40008000000 */
[----:B------:R-:W-:-:S10]  /*0480*/  UISETP.NE.AND.EX UP2, UPT, UR5, URZ, UPT, UP2 ;  /* 0x000000ff0500728c */ /* 0x000fd4000bf45320 */
[----:B------:R-:W-:Y:S01]  /*0490*/  VOTEU.ANY UP1, P0 ;  /* 0x0000000000ff7886 */ /* 0x000fe20000020100 */
[----:B------:R-:W-:-:S04]  /*04a0*/  @!UP2 USEL UR4, URZ, 0xffffffff, UP1 ;  /* 0xffffffffff04a887 */ /* 0x000fc80008800000 */
[----:B------:R-:W-:-:S04]  /*04b0*/  ULOP3.LUT UR4, UR4, 0x1, URZ, 0xc0, !UPT ;  /* 0x0000000104047892 */ /* 0x000fc8000f8ec0ff */
[----:B------:R-:W-:-:S11]  /*04c0*/  UISETP.NE.U32.AND UP2, UPT, UR4, 0x1, UPT ;  /* 0x000000010400788c */ /* 0x000fd6000bf45070 */
.L_x_8:
[----:B-12---:R-:W1:Y:S01]  /*04d0*/  SHFL.IDX PT, R2, R101, RZ, 0x1f ;  /* 0x00001fff65027589 */ /* 0x006e6200000e0000 */
[----:B------:R-:W-:-:S04]  /*04e0*/  UISETP.NE.AND UP1, UPT, UR8, 0x2, UPT ;  /* 0x000000020800788c */ /* 0x000fc8000bf25270 */
[----:B------:R-:W-:Y:S01]  /*04f0*/  USEL UR6, URZ, 0x1, UP1 ;  /* 0x00000001ff067887 */ /* 0x000fe20008800000 */
[----:B-1----:R-:W-:-:S13]  /*0500*/  ISETP.NE.AND P0, PT, R2, RZ, PT ;  /* 0x000000ff0200720c */ /* 0x002fda0003f05270 */
[----:B------:R-:W-:Y:S05]  /*0510*/  @P0 BRA `(.L_x_9) ;  /* 0x0000000000400947 */ /* 0x000fea0003800000 */
[----:B------:R-:W1:Y:S01]  /*0520*/  S2UR UR5, SR_CgaCtaId ;  /* 0x00000000000579c3 */ /* 0x000e620000008800 */
[----:B------:R-:W-:Y:S01]  /*0530*/  UMOV UR7, 0x400 ;  /* 0x0000040000077882 */ /* 0x000fe20000000000 */
[----:B------:R-:W-:Y:S01]  /*0540*/  UMOV UR4, 0x1 ;  /* 0x0000000100047882 */ /* 0x000fe20000000000 */
[----:B------:R-:W-:Y:S01]  /*0550*/  ELECT P0, URZ, PT ;  /* 0x0000000000ff782f */ /* 0x000fe20003800000 */
[----:B------:R-:W-:-:S04]  /*0560*/  UIADD3 UR10, UPT, UPT, -UR4, 0x100000, URZ ;  /* 0x00100000040a7890 */ /* 0x000fc8000fffe1ff */
[----:B------:R-:W-:Y:S02]  /*0570*/  USHF.L.U32 UR11, UR10, 0xb, URZ ;  /* 0x0000000b0a0b7899 */ /* 0x000fe400080006ff */
[----:B------:R-:W-:Y:S02]  /*0580*/  USHF.L.U32 UR10, UR10, 0x1, URZ ;  /* 0x000000010a0a7899 */ /* 0x000fe400080006ff */
[----:B-1----:R-:W-:Y:S01]  /*0590*/  ULEA UR5, UR5, UR7, 0x18 ;  /* 0x0000000705057291 */ /* 0x002fe2000f8ec0ff */
[----:B------:R-:W1:Y:S11]  /*05a0*/  FENCE.VIEW.ASYNC.S ;  /* 0x00000000000073c6 */ /* 0x000e760000000000 */
[----:B-1----:R1:W2:Y:S01]  /*05b0*/  SYNCS.EXCH.64 URZ, [UR5], UR10 ;  /* 0x0000000a05ff75b2 */ /* 0x0022a20008000100 */
[----:B------:R1:W3:Y:S01]  /*05c0*/  SYNCS.EXCH.64 URZ, [UR5+0x18], UR10 ;  /* 0x0000180a05ff75b2 */ /* 0x0002e20008000100 */
[----:B------:R1:W4:Y:S01]  /*05d0*/  SYNCS.EXCH.64 URZ, [UR5+0x8], UR10 ;  /* 0x0000080a05ff75b2 */ /* 0x0003220008000100 */
[----:B------:R1:W1:Y:S01]  /*05e0*/  SYNCS.EXCH.64 URZ, [UR5+0x20], UR10 ;  /* 0x0000200a05ff75b2 */ /* 0x0002620008000100 */
[----:B------:R1:W1:Y:S01]  /*05f0*/  SYNCS.EXCH.64 URZ, [UR5+0x10], UR10 ;  /* 0x0000100a05ff75b2 */ /* 0x0002620008000100 */
[----:B------:R1:W1:Y:S01]  /*0600*/  SYNCS.EXCH.64 URZ, [UR5+0x28], UR10 ;  /* 0x0000280a05ff75b2 */ /* 0x0002620008000100 */
[----:B------:R-:W-:Y:S01]  /*0610*/  NOP ;  /* 0x0000000000007918 */ /* 0x000fe20000000000 */
.L_x_9:
[----:B------:R-:W2:Y:S01]  /*0620*/  SHFL.IDX PT, R2, R101, RZ, 0x1f ;  /* 0x00001fff65027589 */ /* 0x000ea200000e0000 */
[----:B------:R-:W-:Y:S01]  /*0630*/  NOP ;  /* 0x0000000000007918 */ /* 0x000fe20000000000 */
[----:B--2---:R-:W-:-:S13]  /*0640*/  ISETP.NE.AND P0, PT, R2, 0x1, PT ;  /* 0x000000010200780c */ /* 0x004fda0003f05270 */
[----:B------:R-:W-:Y:S05]  /*0650*/  @P0 BRA `(.L_x_10) ;  /* 0x0000000000480947 */ /* 0x000fea0003800000 */
[----:B------:R-:W2:Y:S01]  /*0660*/  S2UR UR7, SR_CgaCtaId ;  /* 0x00000000000779c3 */ /* 0x000ea20000008800 */
[----:B------:R-:W-:Y:S01]  /*0670*/  UMOV UR9, 0x400 ;  /* 0x0000040000097882 */ /* 0x000fe20000000000 */
[----:B-1----:R-:W-:Y:S01]  /*0680*/  UMOV UR5, 0x20 ;  /* 0x0000002000057882 */ /* 0x002fe20000000000 */
[----:B------:R-:W-:Y:S01]  /*0690*/  UMOV UR4, 0x80 ;  /* 0x0000008000047882 */ /* 0x000fe20000000000 */
[----:B------:R-:W-:-:S04]  /*06a0*/  UIADD3 UR10, UPT, UPT, -UR5, 0x100000, URZ ;  /* 0x00100000050a7890 */ /* 0x000fc8000fffe1ff */
[----:B------:R-:W-:Y:S02]  /*06b0*/  USHF.L.U32 UR11, UR10, 0xb, URZ ;  /* 0x0000000b0a0b7899 */ /* 0x000fe400080006ff */
[----:B------:R-:W-:Y:S02]  /*06c0*/  USHF.L.U32 UR10, UR10, 0x1, URZ ;  /* 0x000000010a0a7899 */ /* 0x000fe400080006ff */
[----:B------:R-:W-:-:S04]  /*06d0*/  UIADD3 UR4, UPT, UPT, -UR4, 0x100000, URZ ;  /* 0x0010000004047890 */ /* 0x000fc8000fffe1ff */
[----:B------:R-:W-:Y:S02]  /*06e0*/  USHF.L.U32 UR5, UR4, 0xb, URZ ;  /* 0x0000000b04057899 */ /* 0x000fe400080006ff */
[----:B------:R-:W-:Y:S01]  /*06f0*/  USHF.L.U32 UR4, UR4, 0x1, URZ ;  /* 0x0000000104047899 */ /* 0x000fe200080006ff */
[----:B------:R-:W-:Y:S01]  /*0700*/  ELECT P0, URZ, PT ;  /* 0x0000000000ff782f */ /* 0x000fe20003800000 */
[----:B--2---:R-:W-:Y:S01]  /*0710*/  ULEA UR7, UR7, UR9, 0x18 ;  /* 0x0000000907077291 */ /* 0x004fe2000f8ec0ff */
[----:B------:R-:W1:Y:S11]  /*0720*/  FENCE.VIEW.ASYNC.S ;  /* 0x00000000000073c6 */ /* 0x000e760000000000 */
[----:B-1----:R2:W1:Y:S01]  /*0730*/  SYNCS.EXCH.64 URZ, [UR7+0x30], UR10 ;  /* 0x0000300a07ff75b2 */ /* 0x0024620008000100 */
[----:B------:R2:W1:Y:S01]  /*0740*/  SYNCS.EXCH.64 URZ, [UR7+0x40], UR4 ;  /* 0x0000400407ff75b2 */ /* 0x0004620008000100 */
[----:B------:R2:W1:Y:S01]  /*0750*/  SYNCS.EXCH.64 URZ, [UR7+0x38], UR10 ;  /* 0x0000380a07ff75b2 */ /* 0x0004620008000100 */
[----:B------:R2:W1:Y:S02]  /*0760*/  SYNCS.EXCH.64 URZ, [UR7+0x48], UR4 ;  /* 0x0000480407ff75b2 */ /* 0x0004640008000100 */
[----:B--2---:R-:W-:Y:S01]  /*0770*/  NOP ;  /* 0x0000000000007918 */ /* 0x004fe20000000000 */
.L_x_10:
[----:B------:R-:W2:Y:S01]  /*0780*/  SHFL.IDX PT, R2, R101, RZ, 0x1f ;  /* 0x00001fff65027589 */ /* 0x000ea200000e0000 */
[----:B------:R-:W-:Y:S01]  /*0790*/  NOP ;  /* 0x0000000000007918 */ /* 0x000fe20000000000 */
[----:B--2---:R-:W-:-:S13]  /*07a0*/  ISETP.NE.AND P0, PT, R2, 0x3, PT ;  /* 0x000000030200780c */ /* 0x004fda0003f05270 */
[----:B------:R-:W-:Y:S05]  /*07b0*/  @P0 BRA `(.L_x_11) ;  /* 0x0000000000300947 */ /* 0x000fea0003800000 */
[----:B-1----:R-:W1:Y:S01]  /*07c0*/  S2UR UR5, SR_CgaCtaId ;  /* 0x00000000000579c3 */ /* 0x002e620000008800 */
        /* <DEDUP_REMOVED lines=8> */
[----:B-1----:R2:W1:Y:S01]  /*0850*/  SYNCS.EXCH.64 URZ, [UR5+0x50], UR10 ;  /* 0x0000500a05ff75b2 */ /* 0x0024620008000100 */
[----:B------:R2:W1:Y:S02]  /*0860*/  SYNCS.EXCH.64 URZ, [UR5+0x58], UR10 ;  /* 0x0000580a05ff75b2 */ /* 0x0004640008000100 */
[----:B--2---:R-:W-:Y:S01]  /*0870*/  NOP ;  /* 0x0000000000007918 */ /* 0x004fe20000000000 */
.L_x_11:
[----:B------:R-:W2:Y:S01]  /*0880*/  SHFL.IDX PT, R2, R101, RZ, 0x1f ;  /* 0x00001fff65027589 */ /* 0x000ea200000e0000 */
[----:B------:R-:W-:Y:S01]  /*0890*/  NOP ;  /* 0x0000000000007918 */ /* 0x000fe20000000000 */
[----:B--2---:R-:W-:-:S13]  /*08a0*/  ISETP.NE.AND P0, PT, R2, 0x4, PT ;  /* 0x000000040200780c */ /* 0x004fda0003f05270 */
[----:B------:R-:W-:Y:S05]  /*08b0*/  @P0 BRA `(.L_x_12) ;  /* 0x00000000004c0947 */ /* 0x000fea0003800000 */
[----:B-1----:R-:W1:Y:S01]  /*08c0*/  S2UR UR5, SR_CgaCtaId ;  /* 0x00000000000579c3 */ /* 0x002e620000008800 */
[----:B------:R-:W-:Y:S01]  /*08d0*/  UMOV UR9, 0x100 ;  /* 0x0000010000097882 */ /* 0x000fe20000000000 */
[----:B------:R-:W-:Y:S01]  /*08e0*/  UMOV UR7, 0x400 ;  /* 0x0000040000077882 */ /* 0x000fe20000000000 */
[----:B------:R-:W-:Y:S01]  /*08f0*/  USEL UR9, UR9, 0xe0, UP2 ;  /* 0x000000e009097887 */ /* 0x000fe20009000000 */
[----:B------:R-:W-:Y:S01]  /*0900*/  UMOV UR4, 0x1 ;  /* 0x0000000100047882 */ /* 0x000fe20000000000 */
[----:B------:R-:W-:Y:S01]  /*0910*/  ELECT P0, URZ, PT ;  /* 0x0000000000ff782f */ /* 0x000fe20003800000 */
[----:B------:R-:W-:-:S04]  /*0920*/  UIADD3 UR10, UPT, UPT, -UR4, 0x100000, URZ ;  /* 0x00100000040a7890 */ /* 0x000fc8000fffe1ff */
[----:B------:R-:W-:Y:S02]  /*0930*/  USHF.L.U32 UR11, UR10, 0xb, URZ ;  /* 0x0000000b0a0b7899 */ /* 0x000fe400080006ff */
[----:B------:R-:W-:Y:S02]  /*0940*/  USHF.L.U32 UR10, UR10, 0x1, URZ ;  /* 0x000000010a0a7899 */ /* 0x000fe400080006ff */
[----:B------:R-:W-:-:S04]  /*0950*/  UIADD3 UR12, UPT, UPT, -UR9, 0x100000, URZ ;  /* 0x00100000090c7890 */ /* 0x000fc8000fffe1ff */
[----:B------:R-:W-:Y:S02]  /*0960*/  USHF.L.U32 UR13, UR12, 0xb, URZ ;  /* 0x0000000b0c0d7899 */ /* 0x000fe400080006ff */
[----:B------:R-:W-:Y:S02]  /*0970*/  USHF.L.U32 UR12, UR12, 0x1, URZ ;  /* 0x000000010c0c7899 */ /* 0x000fe400080006ff */
[----:B-1----:R-:W-:Y:S01]  /*0980*/  ULEA UR5, UR5, UR7, 0x18 ;  /* 0x0000000705057291 */ /* 0x002fe2000f8ec0ff */
[----:B------:R-:W1:Y:S11]  /*0990*/  FENCE.VIEW.ASYNC.S ;  /* 0x00000000000073c6 */ /* 0x000e760000000000 */
[----:B-1----:R2:W1:Y:S01]  /*09a0*/  SYNCS.EXCH.64 URZ, [UR5+0x60], UR10 ;  /* 0x0000600a05ff75b2 */ /* 0x0024620008000100 */
[----:B------:R2:W1:Y:S01]  /*09b0*/  SYNCS.EXCH.64 URZ, [UR5+0x70], UR12 ;  /* 0x0000700c05ff75b2 */ /* 0x0004620008000100 */
[----:B------:R2:W1:Y:S01]  /*09c0*/  SYNCS.EXCH.64 URZ, [UR5+0x68], UR10 ;  /* 0x0000680a05ff75b2 */ /* 0x0004620008000100 */
[----:B------:R2:W1:Y:S02]  /*09d0*/  SYNCS.EXCH.64 URZ, [UR5+0x78], UR12 ;  /* 0x0000780c05ff75b2 */ /* 0x0004640008000100 */
[----:B--2---:R-:W-:Y:S01]  /*09e0*/  NOP ;  /* 0x0000000000007918 */ /* 0x004fe20000000000 */
.L_x_12:
        /* <DEDUP_REMOVED lines=20> */
[----:B------:R2:W1:Y:S01]  /*0b30*/  SYNCS.EXCH.64 URZ, [UR7+0xa8], UR4 ;  /* 0x0000a80407ff75b2 */ /* 0x0004620008000100 */
[----:B------:R2:W1:Y:S01]  /*0b40*/  SYNCS.EXCH.64 URZ, [UR7+0x90], UR10 ;  /* 0x0000900a07ff75b2 */ /* 0x0004620008000100 */
[----:B------:R2:W1:Y:S01]  /*0b50*/  SYNCS.EXCH.64 URZ, [UR7+0xb0], UR4 ;  /* 0x0000b00407ff75b2 */ /* 0x0004620008000100 */
[----:B------:R2:W1:Y:S01]  /*0b60*/  SYNCS.EXCH.64 URZ, [UR7+0x98], UR10 ;  /* 0x0000980a07ff75b2 */ /* 0x0004620008000100 */
[----:B------:R2:W1:Y:S02]  /*0b70*/  SYNCS.EXCH.64 URZ, [UR7+0xb8], UR4 ;  /* 0x0000b80407ff75b2 */ /* 0x0004640008000100 */
[----:B--2---:R-:W-:Y:S01]  /*0b80*/  NOP ;  /* 0x0000000000007918 */ /* 0x004fe20000000000 */
.L_x_13:
        /* <DEDUP_REMOVED lines=18> */
.L_x_14:
[----:B-1----:R-:W1:Y:S01]  /*0cb0*/  S2UR UR5, SR_CTAID.X ;  /* 0x00000000000579c3 */ /* 0x002e620000002500 */
[----:B------:R-:W-:-:S05]  /*0cc0*/  CS2R.32 R96, SR_CgaSize ;  /* 0x0000000000607805 */ /* 0x000fca0000008a00 */
[----:B------:R-:W-:-:S05]  /*0cd0*/  IMAD R96, R96, -0xa0, RZ ;  /* 0xffffff6060607824 */ /* 0x000fca00078e02ff */
[----:B------:R-:W-:-:S14]  /*0ce0*/  R2UR UR9, R96 ;  /* 0x00000000600972ca */ /* 0x000fdc00000e0000 */
[----:B------:R-:W2:Y:S01]  /*0cf0*/  LDCU UR9, c[0x0][UR9+0x2b0] ;  /* 0x00005600090977ac */ /* 0x000ea20008000800 */
[----:B------:R-:W-:Y:S01]  /*0d00*/  NOP ;  /* 0x0000000000007918 */ /* 0x000fe20000000000 */
[----:B------:R-:W-:-:S05]  /*0d10*/  CS2R.32 R96, SR_CgaSize ;  /* 0x0000000000607805 */ /* 0x000fca0000008a00 */
[----:B------:R-:W-:-:S05]  /*0d20*/  IMAD R96, R96, -0xa0, RZ ;  /* 0xffffff6060607824 */ /* 0x000fca00078e02ff */
[----:B------:R-:W-:-:S14]  /*0d30*/  R2UR UR7, R96 ;  /* 0x00000000600772ca */ /* 0x000fdc00000e0000 */
[----:B------:R-:W3:Y:S01]  /*0d40*/  LDCU UR7, c[0x0][UR7+0x2b4] ;  /* 0x00005680070777ac */ /* 0x000ee20008000800 */
[----:B------:R-:W4:Y:S08]  /*0d50*/  S2UR UR4, SR_CTAID.Y ;  /* 0x00000000000479c3 */ /* 0x000f300000002600 */
[----:B------:R-:W3:Y:S01]  /*0d60*/  LDC R9, c[0x0][0xb24] ;  /* 0x0002c900ff097b82 */ /* 0x000ee20000000800 */
[----:B-1----:R-:W-:-:S02]  /*0d70*/  I2FP.F32.U32 R4, UR5 ;  /* 0x0000000500047c45 */ /* 0x002fc40008201000 */
[----:B------:R-:W-:-:S05]  /*0d80*/  CS2R.32 R5, SR_CgaSize ;  /* 0x0000000000057805 */ /* 0x000fca0000008a00 */
[----:B------:R-:W-:-:S06]  /*0d90*/  IMAD R5, R5, -0xa0, RZ ;  /* 0xffffff6005057824 */ /* 0x000fcc00078e02ff */
[----:B------:R-:W1:Y:S01]  /*0da0*/  LDC R5, c[0x0][R5+0x2a0] ;  /* 0x0000a80005057b82 */ /* 0x000e620000000800 */
[----:B------:R-:W-:Y:S01]  /*0db0*/  MOV R21, UR5 ;  /* 0x0000000500157c02 */ /* 0x000fe20008000f00 */
[----:B--2---:R-:W-:Y:S01]  /*0dc0*/  FMUL R4, R4, UR9 ;  /* 0x0000000904047c20 */ /* 0x004fe20008400000 */
[----:B----4-:R-:W-:Y:S02]  /*0dd0*/  I2FP.F32.U32 R2, UR4 ;  /* 0x0000000400027c45 */ /* 0x010fe40008201000 */
[----:B------:R-:W-:-:S05]  /*0de0*/  CS2R.32 R3, SR_CgaSize ;  /* 0x0000000000037805 */ /* 0x000fca0000008a00 */
[----:B------:R-:W-:-:S06]  /*0df0*/  IMAD R3, R3, -0xa0, RZ ;  /* 0xffffff6003037824 */ /* 0x000fcc00078e02ff */
[----:B------:R-:W2:Y:S01]  /*0e00*/  LDC R3, c[0x0][R3+0x2a4] ;  /* 0x0000a90003037b82 */ /* 0x000ea20000000800 */
[----:B------:R-:W4:Y:S01]  /*0e10*/  F2I.U32.TRUNC.NTZ R96, R4 ;  /* 0x0000000400607305 */ /* 0x000f22000020f000 */
[----:B------:R-:W-:Y:S01]  /*0e20*/  MOV R20, UR4 ;  /* 0x0000000400147c02 */ /* 0x000fe20008000f00 */
[----:B---3--:R-:W-:-:S05]  /*0e30*/  FMUL R2, R2, UR7 ;  /* 0x0000000702027c20 */ /* 0x008fca0008400000 */
[----:B------:R-:W-:Y:S01]  /*0e40*/  BAR.SYNC.DEFER_BLOCKING 0x0 ;  /* 0x0000000000007b1d */ /* 0x000fe20000010000 */
[----:B------:R-:W-:-:S05]  /*0e50*/  ISETP.GE.AND P0, PT, R9, 0x1, PT ;  /* 0x000000010900780c */ /* 0x000fca0003f06270 */
[----:B------:R-:W3:Y:S02]  /*0e60*/  F2I.U32.TRUNC.NTZ R94, R2 ;  /* 0x00000002005e7305 */ /* 0x000ee4000020f000 */
[----:B------:R-:W2:Y:S01]  /*0e70*/  S2UR UR36, SR_CTAID.Z ;  /* 0x00000000002479c3 */ /* 0x000ea20000002700 */
[----:B----4-:R-:W-:-:S05]  /*0e80*/  IADD3 R96, PT, PT, -R96, RZ, RZ ;  /* 0x000000ff60607210 */ /* 0x010fca0007ffe1ff */
[----:B-1----:R-:W-:Y:S01]  /*0e90*/  IMAD R96, R5, R96, UR5 ;  /* 0x0000000505607e24 */ /* 0x002fe2000f8e0260 */
[----:B---3--:R-:W-:-:S05]  /*0ea0*/  IADD3 R94, PT, PT, -R94, RZ, RZ ;  /* 0x000000ff5e5e7210 */ /* 0x008fca0007ffe1ff */
[----:B--2---:R-:W-:Y:S01]  /*0eb0*/  IMAD R94, R3, R94, UR4 ;  /* 0x00000004035e7e24 */ /* 0x004fe2000f8e025e */
[----:B------:R-:W-:Y:S06]  /*0ec0*/  @!P0 BRA `(.L_x_15) ;  /* 0x0000000000b88947 */ /* 0x000fec0003800000 */
[----:B------:R-:W1:Y:S01]  /*0ed0*/  LDC.64 R4, c[0x0][0xb18] ;  /* 0x0002c600ff047b82 */ /* 0x000e620000000a00 */
[----:B------:R-:W-:-:S07]  /*0ee0*/  ISETP.NE.AND P0, PT, R9, 0x1, PT ;  /* 0x000000010900780c */ /* 0x000fce0003f05270 */
[----:B------:R-:W2:Y:S08]  /*0ef0*/  LDC R10, c[0x0][0xb0c] ;  /* 0x0002c300ff0a7b82 */ /* 0x000eb00000000800 */
[----:B------:R-:W3:Y:S08]  /*0f00*/  LDC R11, c[0x0][0x370] ;  /* 0x0000dc00ff0b7b82 */ /* 0x000ef00000000800 */
[----:B------:R-:W4:Y:S01]  /*0f10*/  LDC R12, c[0x0][0x374] ;  /* 0x0000dd00ff0c7b82 */ /* 0x000f220000000800 */
[----:B-1----:R-:W-:-:S07]  /*0f20*/  ISETP.NE.AND P1, PT, R4, 0x1, PT ;  /* 0x000000010400780c */ /* 0x002fce0003f25270 */
[----:B------:R-:W3:Y:S01]  /*0f30*/  LDC.64 R6, c[0x0][0xb10] ;  /* 0x0002c400ff067b82 */ /* 0x000ee20000000a00 */
[----:B--2---:R-:W-:-:S07]  /*0f40*/  ISETP.NE.AND P2, PT, R10, 0x1, PT ;  /* 0x000000010a00780c */ /* 0x004fce0003f45270 */
[----:B------:R-:W1:Y:S08]  /*0f50*/  LDC R8, c[0x0][0xb20] ;  /* 0x0002c800ff087b82 */ /* 0x000e700000000800 */
[----:B------:R-:W2:Y:S01]  /*0f60*/  LDC.64 R2, c[0x0][0xb28] ;  /* 0x0002ca00ff027b82 */ /* 0x000ea20000000a00 */
[----:B----4-:R-:W-:-:S04]  /*0f70*/  IMAD.HI.U32 R13, R12, R5, RZ ;  /* 0x000000050c0d7227 */ /* 0x010fc800078e00ff */
[----:B------:R-:W-:-:S04]  /*0f80*/  IMAD.HI.U32 R5, R20, R5, RZ ;  /* 0x0000000514057227 */ /* 0x000fc800078e00ff */
[----:B---3--:R-:W-:-:S04]  /*0f90*/  IMAD.HI.U32 R14, R11, R6, RZ ;  /* 0x000000060b0e7227 */ /* 0x008fc800078e00ff */
[C---:B------:R-:W-:Y:S01]  /*0fa0*/  IMAD.HI.U32 R16, R21.reuse, R6, RZ ;  /* 0x0000000615107227 */ /* 0x040fe200078e00ff */
[-C--:B------:R-:W-:Y:S02]  /*0fb0*/  @P2 SHF.R.U32.HI R11, RZ, R7.reuse, R14 ;  /* 0x00000007ff0b2219 */ /* 0x080fe4000001160e */
[-C--:B-1----:R-:W-:Y:S02]  /*0fc0*/  @P1 SHF.R.U32.HI R12, RZ, R8.reuse, R13 ;  /* 0x00000008ff0c1219 */ /* 0x082fe4000001160d */
[----:B------:R-:W-:Y:S02]  /*0fd0*/  SHF.R.U32.HI R5, RZ, R8, R5 ;  /* 0x00000008ff057219 */ /* 0x000fe40000011605 */
[----:B------:R-:W-:Y:S02]  /*0fe0*/  SHF.R.U32.HI R16, RZ, R7, R16 ;  /* 0x00000007ff107219 */ /* 0x000fe40000011610 */
[----:B------:R-:W-:Y:S01]  /*0ff0*/  SEL R5, R20, R5, !P1 ;  /* 0x0000000514057207 */ /* 0x000fe20004800000 */
[----:B--2---:R-:W-:Y:S01]  /*1000*/  IMAD.HI.U32 R14, R12, R2, RZ ;  /* 0x000000020c0e7227 */ /* 0x004fe200078e00ff */
[----:B------:R-:W-:-:S02]  /*1010*/  SEL R7, R21, R16, !P2 ;  /* 0x0000001015077207 */ /* 0x000fc40005000000 */
[----:B------:R-:W-:Y:S01]  /*1020*/  IADD3 R13, PT, PT, -R5, RZ, RZ ;  /* 0x000000ff050d7210 */ /* 0x000fe20007ffe1ff */
[----:B------:R-:W-:Y:S01]  /*1030*/  IMAD.HI.U32 R6, R11, R2, RZ ;  /* 0x000000020b067227 */ /* 0x000fe200078e00ff */
[----:B------:R-:W-:-:S03]  /*1040*/  @P0 SHF.R.U32.HI R12, RZ, R3, R14 ;  /* 0x00000003ff0c0219 */ /* 0x000fc6000001160e */
[----:B------:R-:W-:Y:S01]  /*1050*/  IMAD R13, R4, R13, R20 ;  /* 0x0000000d040d7224 */ /* 0x000fe200078e0214 */
[----:B------:R-:W-:Y:S01]  /*1060*/  @P0 SHF.R.U32.HI R11, RZ, R3, R6 ;  /* 0x00000003ff0b0219 */ /* 0x000fe20000011606 */
[----:B------:R-:W-:-:S04]  /*1070*/  IMAD R12, R12, R9, RZ ;  /* 0x000000090c0c7224 */ /* 0x000fc800078e02ff */
[----:B------:R-:W-:Y:S01]  /*1080*/  IMAD R6, R11, R9, RZ ;  /* 0x000000090b067224 */ /* 0x000fe200078e02ff */
[----:B------:R-:W-:-:S04]  /*1090*/  ISETP.GE.AND P1, PT, R5, R12, PT ;  /* 0x0000000c0500720c */ /* 0x000fc80003f26270 */
[----:B------:R-:W-:Y:S01]  /*10a0*/  ISETP.GE.OR P1, PT, R7, R6, P1 ;  /* 0x000000060700720c */ /* 0x000fe20000f26670 */
[----:B------:R-:W-:-:S05]  /*10b0*/  IMAD.HI.U32 R6, R5, R2, RZ ;  /* 0x0000000205067227 */ /* 0x000fca00078e00ff */
[----:B------:R-:W-:-:S04]  /*10c0*/  SHF.R.U32.HI R6, RZ, R3, R6 ;  /* 0x00000003ff067219 */ /* 0x000fc80000011606 */
[----:B------:R-:W-:-:S03]  /*10d0*/  SEL R6, R5, R6, !P0 ;  /* 0x0000000605067207 */ /* 0x000fc60004000000 */
[----:B------:R-:W-:Y:S01]  /*10e0*/  @!P1 IMAD.HI.U32 R8, R7, R2, RZ ;  /* 0x0000000207089227 */ /* 0x000fe200078e00ff */
[----:B------:R-:W-:-:S04]  /*10f0*/  IADD3 R2, PT, PT, -R6, RZ, RZ ;  /* 0x000000ff06027210 */ /* 0x000fc80007ffe1ff */
[----:B------:R-:W-:Y:S01]  /*1100*/  @!P1 SHF.R.U32.HI R8, RZ, R3, R8 ;  /* 0x00000003ff089219 */ /* 0x000fe20000011608 */
[----:B------:R-:W-:-:S03]  /*1110*/  IMAD R2, R9, R2, R5 ;  /* 0x0000000209027224 */ /* 0x000fc600078e0205 */
[----:B------:R-:W-:-:S05]  /*1120*/  @!P1 SEL R3, R7, R8, !P0 ;  /* 0x0000000807039207 */ /* 0x000fca0004000000 */
[--C-:B------:R-:W-:Y:S02]  /*1130*/  @!P1 IMAD.IADD R6, R6, 0x1, -R3.reuse ;  /* 0x0000000106069824 */ /* 0x100fe400078e0a03 */
[----:B------:R-:W-:Y:S01]  /*1140*/  @!P1 IMAD R3, R2, R11, R3 ;  /* 0x0000000b02039224 */ /* 0x000fe200078e0203 */
[----:B------:R-:W-:Y:S01]  /*1150*/  IADD3 R2, PT, PT, -R7, RZ, RZ ;  /* 0x000000ff07027210 */ /* 0x000fe20007ffe1ff */
[----:B------:R-:W-:Y:S02]  /*1160*/  @!P1 IMAD R5, R6, R9, R7 ;  /* 0x0000000906059224 */ /* 0x000fe400078e0207 */
[----:B------:R-:W-:Y:S02]  /*1170*/  @!P1 IMAD.MOV.U32 R7, RZ, RZ, R3 ;  /* 0x000000ffff079224 */ /* 0x000fe400078e0003 */
[----:B------:R-:W-:Y:S02]  /*1180*/  IMAD R2, R10, R2, R21 ;  /* 0x000000020a027224 */ /* 0x000fe400078e0215 */
[----:B------:R-:W-:-:S02]  /*1190*/  IMAD R20, R5, R4, R13 ;  /* 0x0000000405147224 */ /* 0x000fc400078e020d */
[----:B------:R-:W-:Y:S02]  /*11a0*/  IMAD R21, R7, R10, R2 ;  /* 0x0000000a07157224 */ /* 0x000fe400078e0202 */
.L_x_15:
[----:B------:R-:W1:Y:S01]  /*11b0*/  LDCU UR4, c[0x0][0xb30] ;  /* 0x00016600ff0477ac */ /* 0x000e620008000800 */
[----:B------:R-:W2:Y:S08]  /*11c0*/  S2UR UR37, SR_CgaCtaId ;  /* 0x00000000002579c3 */ /* 0x000eb00000008800 */
[----:B------:R-:W3:Y:S01]  /*11d0*/  LDC R40, c[0x0][0xb24] ;  /* 0x0002c900ff287b82 */ /* 0x000ee20000000800 */
[----:B-1----:R-:W-:-:S09]  /*11e0*/  UISETP.NE.AND UP1, UPT, UR4, 0x1, UPT ;  /* 0x000000010400788c */ /* 0x002fd2000bf25270 */
[----:B--2---:R-:W-:Y:S05]  /*11f0*/  BRA.U UP1, `(.L_x_16) ;  /* 0x0000000101407547 */ /* 0x004fea000b800000 */
[----:B------:R-:W1:Y:S08]  /*1200*/  LDC.64 R4, c[0x0][0xb10] ;  /* 0x0002c400ff047b82 */ /* 0x000e700000000a00 */
[----:B------:R-:W2:Y:S08]  /*1210*/  LDC.64 R2, c[0x0][0xb18] ;  /* 0x0002c600ff027b82 */ /* 0x000eb00000000a00 */
[----:B------:R-:W4:Y:S08]  /*1220*/  LDC R6, c[0x0][0xb20] ;  /* 0x0002c800ff067b82 */ /* 0x000f300000000800 */
[----:B------:R-:W3:Y:S01]  /*1230*/  LDC R8, c[0x0][0xb0c] ;  /* 0x0002c300ff087b82 */ /* 0x000ee20000000800 */
[----:B-1----:R-:W-:-:S05]  /*1240*/  IMAD.HI.U32 R4, R21, R4, RZ ;  /* 0x0000000415047227 */ /* 0x002fca00078e00ff */
[----:B------:R-:W-:Y:S01]  /*1250*/  SHF.R.U32.HI R4, RZ, R5, R4 ;  /* 0x00000005ff047219 */ /* 0x000fe20000011604 */
[----:B--2---:R-:W-:Y:S01]  /*1260*/  IMAD.HI.U32 R3, R20, R3, RZ ;  /* 0x0000000314037227 */ /* 0x004fe200078e00ff */
[----:B------:R-:W-:-:S04]  /*1270*/  ISETP.NE.AND P0, PT, R2, 0x1, PT ;  /* 0x000000010200780c */ /* 0x000fc80003f05270 */
[----:B----4-:R-:W-:-:S04]  /*1280*/  SHF.R.U32.HI R3, RZ, R6, R3 ;  /* 0x00000006ff037219 */ /* 0x010fc80000011603 */
[----:B------:R-:W-:Y:S02]  /*1290*/  SEL R3, R20, R3, !P0 ;  /* 0x0000000314037207 */ /* 0x000fe40004000000 */
[----:B---3--:R-:W-:-:S04]  /*12a0*/  ISETP.NE.AND P1, PT, R8, 0x1, PT ;  /* 0x000000010800780c */ /* 0x008fc80003f25270 */
[----:B------:R-:W-:-:S05]  /*12b0*/  SEL R4, R21, R4, !P1 ;  /* 0x0000000415047207 */ /* 0x000fca0004800000 */
[----:B------:R-:W-:Y:S02]  /*12c0*/  IMAD.IADD R5, R3, 0x1, -R4 ;  /* 0x0000000103057824 */ /* 0x000fe400078e0a04 */
[----:B------:R-:W-:Y:S02]  /*12d0*/  IMAD.IADD R3, R4, 0x1, -R3 ;  /* 0x0000000104037824 */ /* 0x000fe400078e0a03 */
[----:B------:R-:W-:Y:S02]  /*12e0*/  IMAD R21, R5, R8, R21 ;  /* 0x0000000805157224 */ /* 0x000fe400078e0215 */
[----:B------:R-:W-:-:S07]  /*12f0*/  IMAD R20, R3, R2, R20 ;  /* 0x0000000203147224 */ /* 0x000fce00078e0214 */
.L_x_16:
[----:B------:R-:W-:Y:S01]  /*1300*/  BAR.SYNC.DEFER_BLOCKING 0x0 ;  /* 0x0000000000007b1d */ /* 0x000fe20000010000 */
[----:B------:R-:W-:Y:S01]  /*1310*/  UISETP.NE.AND UP1, UPT, UR8, 0x2, UPT ;  /* 0x000000020800788c */ /* 0x000fe2000bf25270 */
[----:B------:R-:W-:Y:S02]  /*1320*/  ISETP.NE.OR P5, PT, R0, 0x2, !P5 ;  /* 0x000000020000780c */ /* 0x000fe40006fa5670 */
[----:B------:R-:W-:-:S06]  /*1330*/  LOP3.LUT R2, R108, 0x1f, RZ, 0xc0, !PT ;  /* 0x0000001f6c027812 */ /* 0x000fcc00078ec0ff */
[----:B------:R-:W-:Y:S05]  /*1340*/  BRA.U UP1, `(.L_x_17) ;  /* 0x00000011013c7547 */ /* 0x000fea000b800000 */
[----:B------:R-:W1:Y:S01]  /*1350*/  LDCU UR13, c[0x0][0x38c] ;  /* 0x00007180ff0d77ac */ /* 0x000e620008000800 */
[----:B------:R-:W2:Y:S01]  /*1360*/  LDC R9, c[0x0][0x370] ;  /* 0x0000dc00ff097b82 */ /* 0x000ea20000000800 */
[----:B------:R-:W-:Y:S01]  /*1370*/  PLOP3.LUT P1, PT, PT, PT, UP2, 0x80, 0x8 ;  /* 0x000000000008781c */ /* 0x000fe20003f2f028 */
[----:B------:R-:W-:Y:S01]  /*1380*/  HFMA2 R12, -RZ, RZ, 0, 0 ;  /* 0x00000000ff0c7431 */ /* 0x000fe200000001ff */
[----:B------:R-:W-:Y:S01]  /*1390*/  ISETP.EQ.OR P4, PT, R2, RZ, P5 ;  /* 0x000000ff0200720c */ /* 0x000fe20002f82670 */
[----:B------:R-:W-:Y:S01]  /*13a0*/  IMAD.MOV.U32 R15, RZ, RZ, 0x1 ;  /* 0x00000001ff0f7424 */ /* 0x000fe200078e00ff */
[----:B------:R-:W-:Y:S01]  /*13b0*/  PLOP3.LUT P1, PT, P1, PT, PT, 0x8, 0x80 ;  /* 0x000000000080781c */ /* 0x000fe20000f2e170 */
[----:B------:R-:W-:Y:S01]  /*13c0*/  IMAD.MOV.U32 R14, RZ, RZ, RZ ;  /* 0x000000ffff0e7224 */ /* 0x000fe200078e00ff */
[----:B------:R-:W-:Y:S01]  /*13d0*/  MOV R8, 0x1 ;  /* 0x0000000100087802 */ /* 0x000fe20000000f00 */
[----:B------:R-:W4:Y:S01]  /*13e0*/  LDC R0, c[0x0][0x374] ;  /* 0x0000dd00ff007b82 */ /* 0x000f220000000800 */
[----:B------:R-:W-:Y:S01]  /*13f0*/  IMAD.MOV.U32 R10, RZ, RZ, RZ ;  /* 0x000000ffff0a7224 */ /* 0x000fe200078e00ff */
[----:B------:R-:W2:Y:S01]  /*1400*/  LDCU.64 UR22, c[0x0][0x348] ;  /* 0x00006900ff1677ac */ /* 0x000ea20008000a00 */
[----:B------:R-:W-:Y:S01]  /*1410*/  UMOV UR6, URZ ;  /* 0x000000ff00067c82 */ /* 0x000fe20008000000 */
[----:B-1----:R-:W-:-:S04]  /*1420*/  UIADD3 UR5, UPT, UPT, UR13, 0x3f, URZ ;  /* 0x0000003f0d057890 */ /* 0x002fc8000fffe0ff */
[----:B------:R-:W-:-:S04]  /*1430*/  USHF.R.S32.HI UR4, URZ, 0x1f, UR5 ;  /* 0x0000001fff047899 */ /* 0x000fc80008011405 */
[----:B------:R-:W-:-:S04]  /*1440*/  ULEA.HI UR4, UR4, UR5, URZ, 0x6 ;  /* 0x0000000504047291 */ /* 0x000fc8000f8f30ff */
[----:B------:R-:W-:Y:S02]  /*1450*/  USHF.R.S32.HI UR15, URZ, 0x6, UR4 ;  /* 0x00000006ff0f7899 */ /* 0x000fe40008011404 */
[----:B------:R-:W-:Y:S02]  /*1460*/  UIADD3 UR4, UPT, UPT, UR13, -0x1, URZ ;  /* 0xffffffff0d047890 */ /* 0x000fe4000fffe0ff */
[----:B------:R-:W-:Y:S02]  /*1470*/  UISETP.LT.U32.AND UP0, UPT, UR15, 0x3, UPT ;  /* 0x000000030f00788c */ /* 0x000fe4000bf01070 */
[----:B------:R-:W-:Y:S02]  /*1480*/  UISETP.GE.U32.AND UP1, UPT, UR4, -0x7f, UPT ;  /* 0xffffff810400788c */ /* 0x000fe4000bf26070 */
[----:B------:R-:W-:Y:S02]  /*1490*/  USEL UR14, UR15, 0x3, UP0 ;  /* 0x000000030f0e7887 */ /* 0x000fe40008000000 */
[----:B------:R-:W-:-:S02]  /*14a0*/  UIADD3 UR13, UPT, UPT, UR13, 0x7e, URZ ;  /* 0x0000007e0d0d7890 */ /* 0x000fc4000fffe0ff */
[----:B------:R-:W-:Y:S02]  /*14b0*/  UIADD3 UR5, UPT, UPT, UR14, -0x1, URZ ;  /* 0xffffffff0e057890 */ /* 0x000fe4000fffe0ff */
[----:B------:R-:W-:-:S03]  /*14c0*/  UIADD3 UR7, UPT, UPT, UR15, -UR14, URZ ;  /* 0x8000000e0f077290 */ /* 0x000fc6000fffe0ff */
[----:B------:R-:W-:-:S04]  /*14d0*/  @UP1 UIADD3 UR5, UPT, UPT, UR14, URZ, URZ ;  /* 0x000000ff0e051290 */ /* 0x000fc8000fffe0ff */
[----:B--2---:R-:W-:-:S12]  /*14e0*/  UIADD3 UR5, UPT, UPT, UR5, 0x1, URZ ;  /* 0x0000000105057890 */ /* 0x004fd8000fffe0ff */
.L_x_35:
[----:B------:R-:W-:Y:S01]  /*14f0*/  UISETP.NE.AND UP0, UPT, UR37, URZ, UPT ;  /* 0x000000ff2500728c */ /* 0x000fe2000bf05270 */
[----:B------:R-:W1:Y:S08]  /*1500*/  S2UR UR37, SR_CgaCtaId ;  /* 0x00000000002579c3 */ /* 0x000e700000008800 */
[----:B------:R-:W-:Y:S05]  /*1510*/  BRA.U UP0, `(.L_x_18) ;  /* 0x0000000100347547 */ /* 0x000fea000b800000 */
[----:B------:R-:W2:Y:S01]  /*1520*/  S2R R2, SR_CgaCtaId ;  /* 0x0000000000027919 */ /* 0x000ea20000008800 */
[----:B------:R-:W-:-:S04]  /*1530*/  MOV R3, 0x400 ;  /* 0x0000040000037802 */ /* 0x000fc80000000f00 */
[----:B--2---:R-:W-:Y:S02]  /*1540*/  LEA R3, R2, R3, 0x18 ;  /* 0x0000000302037211 */ /* 0x004fe400078ec0ff */
[----:B------:R-:W-:-:S03]  /*1550*/  SHF.L.U32 R2, R8, 0x1f, RZ ;  /* 0x0000001f08027819 */ /* 0x000fc600000006ff */
[----:B------:R-:W-:-:S04]  /*1560*/  IMAD R3, R10, 0x8, R3 ;  /* 0x000000080a037824 */ /* 0x000fc800078e0203 */
[----:B------:R-:W2:Y:S02]  /*1570*/  SYNCS.PHASECHK.TRANS64.TRYWAIT P0, [R3+URZ+0xd0], R2 ;  /* 0x0000d002030075a7 */ /* 0x000ea400080011ff */
[----:B--2---:R-:W-:Y:S05]  /*1580*/  @!P0 BRA `(.L_x_19) ;  /* 0x0000005800a08947 */ /* 0x004fea0003800000 */
.L_x_104:
[----:B------:R-:W-:Y:S01]  /*1590*/  VIADD R10, R10, 0x1 ;  /* 0x000000010a0a7836 */ /* 0x000fe20000000000 */
[----:B------:R2:W-:Y:S04]  /*15a0*/  SYNCS.ARRIVE.TRANS64.A1T0 RZ, [R3+URZ+0xc0], RZ ;  /* 0x0000c0ff03ff79a7 */ /* 0x0005e800081000ff */
[----:B------:R-:W-:-:S04]  /*15b0*/  ISETP.NE.AND P0, PT, R10, 0x2, PT ;  /* 0x000000020a00780c */ /* 0x000fc80003f05270 */
[----:B------:R-:W-:Y:S02]  /*15c0*/  SEL R10, R10, RZ, P0 ;  /* 0x000000ff0a0a7207 */ /* 0x000fe40000000000 */
[----:B--2---:R-:W-:-:S04]  /*15d0*/  SEL R3, RZ, 0x1, P0 ;  /* 0x00000001ff037807 */ /* 0x004fc80000000000 */
[----:B------:R-:W-:-:S07]  /*15e0*/  LOP3.LUT R8, R8, R3, RZ, 0x3c, !PT ;  /* 0x0000000308087212 */ /* 0x000fce00078e3cff */
.L_x_18:
[----:B------:R-:W-:Y:S01]  /*15f0*/  UMOV UR4, 0x400 ;  /* 0x0000040000047882 */ /* 0x000fe20000000000 */
[----:B------:R-:W-:Y:S01]  /*1600*/  SHF.L.U32 R2, R15, 0x1f, RZ ;  /* 0x0000001f0f027819 */ /* 0x000fe200000006ff */
[----:B-1----:R-:W-:Y:S01]  /*1610*/  ULEA UR4, UR37, UR4, 0x18 ;  /* 0x0000000425047291 */ /* 0x002fe2000f8ec0ff */
[----:B------:R-:W-:Y:S01]  /*1620*/  R2UR UR35, R21 ;  /* 0x00000000152372ca */ /* 0x000fe200000e0000 */
[----:B------:R-:W-:Y:S01]  /*1630*/  UISETP.GE.U32.AND UP0, UPT, UR13, 0x7f, UPT ;  /* 0x0000007f0d00788c */ /* 0x000fe2000bf06070 */
[----:B------:R-:W-:Y:S01]  /*1640*/  R2UR UR11, R20 ;  /* 0x00000000140b72ca */ /* 0x000fe200000e0000 */
[----:B------:R-:W-:Y:S01]  /*1650*/  ULEA UR8, UR6, UR4, 0x3 ;  /* 0x0000000406087291 */ /* 0x000fe2000f8e18ff */
[----:B------:R-:W-:-:S08]  /*1660*/  UMOV UR24, URZ ;  /* 0x000000ff00187c82 */ /* 0x000fd00008000000 */
[----:B------:R1:W2:Y:S01]  /*1670*/  SYNCS.PHASECHK.TRANS64.TRYWAIT P0, [UR8+0x18], R2 ;  /* 0x00001802ff0075a7 */ /* 0x0002a20008001108 */
[----:B------:R-:W-:Y:S02]  /*1680*/  USHF.L.U32 UR35, UR35, 0x6, URZ ;  /* 0x0000000623237899 */ /* 0x000fe400080006ff */
[----:B------:R-:W-:Y:S01]  /*1690*/  USHF.L.U32 UR11, UR11, 0x7, URZ ;  /* 0x000000070b0b7899 */ /* 0x000fe200080006ff */
[----:B------:R-:W-:Y:S11]  /*16a0*/  BRA.U !UP0, `(.L_x_20) ;  /* 0x0000000108a87547 */ /* 0x000ff6000b800000 */
[----:B------:R-:W-:Y:S01]  /*16b0*/  UMOV UR16, URZ ;  /* 0x000000ff00107c82 */ /* 0x000fe20008000000 */
[----:B------:R-:W-:-:S05]  /*16c0*/  UMOV UR17, UR6 ;  /* 0x0000000600117c82 */ /* 0x000fca0008000000 */
.L_x_25:
[----:B-1----:R-:W-:Y:S01]  /*16d0*/  ULEA UR33, UR17, UR4, 0x3 ;  /* 0x0000000411217291 */ /* 0x002fe2000f8e18ff */
[----:B--2---:R-:W-:Y:S01]  /*16e0*/  @!P5 MOV R3, 0x3000 ;  /* 0x000030000003d802 */ /* 0x004fe20000000f00 */
[----:B--2---:R-:W-:Y:S10]  /*16f0*/  @P0 BRA `(.L_x_21) ;  /* 0x00000000000c0947 */ /* 0x004ff40003800000 */
[----:B------:R-:W-:-:S04]  /*1700*/  SHF.L.U32 R5, R15, 0x1f, RZ ;  /* 0x0000001f0f057819 */ /* 0x000fc800000006ff */
[----:B------:R-:W2:Y:S02]  /*1710*/  SYNCS.PHASECHK.TRANS64.TRYWAIT P0, [UR33+0x18], R5 ;  /* 0x00001805ff0075a7 */ /* 0x000ea40008001121 */
[----:B--2---:R-:W-:Y:S05]  /*1720*/  @!P0 BRA `(.L_x_22) ;  /* 0x00000058004c8947 */ /* 0x004fea0003800000 */
.L_x_21:
[----:B------:R2:W-:Y:S01]  /*1730*/  @!P5 SYNCS.ARRIVE.TRANS64 RZ, [UR33], R3 ;  /* 0x00000003ffffd9a7 */ /* 0x0005e20008000021 */
[----:B------:R-:W-:Y:S04]  /*1740*/  BSSY.RECONVERGENT B0, `(.L_x_23) ;  /* 0x0000003000007945 */ /* 0x000fe80003800200 */
[----:B------:R-:W-:Y:S05]  /*1750*/  @P4 BRA `(.L_x_24) ;  /* 0x0000000000044947 */ /* 0x000fea0003800000 */
[----:B------:R-:W-:Y:S05]  /*1760*/  BPT.TRAP 0x1 ;  /* 0x000000040000795c */ /* 0x000fea0000300000 */
.L_x_24:
[----:B------:R-:W-:Y:S05]  /*1770*/  BSYNC.RECONVERGENT B0 ;  /* 0x0000000000007941 */ /* 0x000fea0003800200 */
.L_x_23:
[----:B------:R-:W-:Y:S02]  /*1780*/  UIADD3 UR6, UPT, UPT, UR17, 0x1, URZ ;  /* 0x0000000111067890 */ /* 0x000fe4000fffe0ff */
[----:B------:R-:W-:Y:S02]  /*1790*/  ULEA UR32, UR17, UR4, 0xc ;  /* 0x0000000411207291 */ /* 0x000fe4000f8e60ff */
[----:B------:R-:W-:Y:S02]  /*17a0*/  UISETP.NE.AND UP0, UPT, UR6, 0x3, UPT ;  /* 0x000000030600788c */ /* 0x000fe4000bf05270 */
[----:B------:R-:W-:Y:S02]  /*17b0*/  UIADD3 UR26, UP1, UPT, UR22, 0x80, URZ ;  /* 0x00000080161a7890 */ /* 0x000fe4000ff3e0ff */
[----:B------:R-:W-:Y:S02]  /*17c0*/  USEL UR9, URZ, 0x1, UP0 ;  /* 0x00000001ff097887 */ /* 0x000fe40008000000 */
[----:B------:R-:W-:-:S02]  /*17d0*/  USEL UR6, UR6, URZ, UP0 ;  /* 0x000000ff06067287 */ /* 0x000fc40008000000 */
[----:B------:R-:W-:Y:S02]  /*17e0*/  UIADD3 UR20, UP0, UPT, UR22, 0x180, URZ ;  /* 0x0000018016147890 */ /* 0x000fe4000ff1e0ff */
[----:B------:R-:W-:Y:S01]  /*17f0*/  ULEA UR8, UR6, UR4, 0x3 ;  /* 0x0000000406087291 */ /* 0x000fe2000f8e18ff */
[----:B------:R-:W-:Y:S01]  /*1800*/  LOP3.LUT R15, R15, UR9, RZ, 0x3c, !PT ;  /* 0x000000090f0f7c12 */ /* 0x000fe2000f8e3cff */
[----:B------:R-:W-:Y:S02]  /*1810*/  USHF.L.U32 UR34, UR16, 0x6, URZ ;  /* 0x0000000610227899 */ /* 0x000fe400080006ff */
[----:B------:R-:W-:Y:S01]  /*1820*/  UIADD3.X UR27, UPT, UPT, URZ, UR23, URZ, UP1, !UPT ;  /* 0x00000017ff1b7290 */ /* 0x000fe20008ffe4ff */
[----:B-1----:R-:W-:Y:S01]  /*1830*/  SHF.L.U32 R2, R15, 0x1f, RZ ;  /* 0x0000001f0f027819 */ /* 0x002fe200000006ff */
[----:B------:R-:W-:Y:S02]  /*1840*/  UIADD3 UR32, UPT, UPT, UR32, 0x4400, URZ ;  /* 0x0000440020207890 */ /* 0x000fe4000fffe0ff */
[----:B------:R-:W-:Y:S01]  /*1850*/  UIADD3.X UR21, UPT, UPT, URZ, UR23, URZ, UP0, !UPT ;  /* 0x00000017ff157290 */ /* 0x000fe200087fe4ff */
[----:B------:R1:W1:Y:S01]  /*1860*/  SYNCS.PHASECHK.TRANS64.TRYWAIT P0, [UR8+0x18], R2 ;  /* 0x00001802ff0075a7 */ /* 0x0002620008001108 */
[----:B------:R-:W-:Y:S01]  /*1870*/  ULEA UR8, UR17, UR4, 0xd ;  /* 0x0000000411087291 */ /* 0x000fe2000f8e68ff */
[----:B------:R-:W-:Y:S01]  /*1880*/  UMOV UR18, 0x0 ;  /* 0x0000000000127882 */ /* 0x000fe20000000000 */
[----:B------:R-:W-:-:S02]  /*1890*/  UMOV UR19, 0x10000000 ;  /* 0x1000000000137882 */ /* 0x000fc40000000000 */
[----:B------:R-:W-:Y:S01]  /*18a0*/  UIADD3 UR8, UPT, UPT, UR8, 0x7400, URZ ;  /* 0x0000740008087890 */ /* 0x000fe2000fffe0ff */
[----:B------:R1:W-:Y:S01]  /*18b0*/  UTMALDG.3D [UR32], [UR26], desc[UR18] ;  /* 0x000012201a0075b4 */ /* 0x0003e20008011000 */
[----:B------:R-:W-:Y:S01]  /*18c0*/  UMOV UR12, UR36 ;  /* 0x00000024000c7c82 */ /* 0x000fe20008000000 */
[----:B------:R-:W-:Y:S01]  /*18d0*/  UMOV UR9, UR33 ;  /* 0x0000002100097c82 */ /* 0x000fe20008000000 */
[----:B------:R-:W-:Y:S01]  /*18e0*/  UMOV UR10, UR34 ;  /* 0x00000022000a7c82 */ /* 0x000fe20008000000 */
[----:B------:R-:W-:Y:S01]  /*18f0*/  UIADD3 UR16, UPT, UPT, UR16, 0x1, URZ ;  /* 0x0000000110107890 */ /* 0x000fe2000fffe0ff */
[----:B------:R-:W-:Y:S01]  /*1900*/  UMOV UR24, UR5 ;  /* 0x0000000500187c82 */ /* 0x000fe20008000000 */
[----:B------:R-:W-:Y:S02]  /*1910*/  UMOV UR17, UR6 ;  /* 0x0000000600117c82 */ /* 0x000fe40008000000 */
[----:B------:R1:W-:Y:S01]  /*1920*/  UTMALDG.3D [UR8], [UR20], desc[UR18] ;  /* 0x00001208140075b4 */ /* 0x0003e20008011000 */
[----:B------:R-:W-:-:S09]  /*1930*/  UISETP.NE.AND UP0, UPT, UR16, UR5, UPT ;  /* 0x000000051000728c */ /* 0x000fd2000bf05270 */
[----:B------:R-:W-:Y:S05]  /*1940*/  BRA.U UP0, `(.L_x_25) ;  /* 0xfffffffd00607547 */ /* 0x000fea000b83ffff */
.L_x_20:
[----:B-1----:R-:W-:Y:S01]  /*1950*/  ULEA UR8, UR6, UR4, 0x3 ;  /* 0x0000000406087291 */ /* 0x002fe2000f8e18ff */
[----:B------:R-:W-:Y:S01]  /*1960*/  SHF.L.U32 R2, R15, 0x1f, RZ ;  /* 0x0000001f0f027819 */ /* 0x000fe200000006ff */
[----:B------:R-:W-:Y:S01]  /*1970*/  @!P1 SYNCS.ARRIVE.TRANS64.A1T0 RZ, [UR4+0x58], RZ ;  /* 0x000058ffffff99a7 */ /* 0x000fe20008100004 */
[----:B------:R-:W-:-:S06]  /*1980*/  UISETP.GT.AND UP0, UPT, UR15, UR14, UPT ;  /* 0x0000000e0f00728c */ /* 0x000fcc000bf04270 */
[----:B--2---:R1:W2:Y:S03]  /*1990*/  SYNCS.PHASECHK.TRANS64.TRYWAIT P0, [UR8+0x18], R2 ;  /* 0x00001802ff0075a7 */ /* 0x0042a60008001108 */
[----:B------:R-:W-:Y:S05]  /*19a0*/  BRA.U !UP0, `(.L_x_26) ;  /* 0x0000000108ac7547 */ /* 0x000fea000b800000 */
[----:B------:R-:W-:Y:S01]  /*19b0*/  UIADD3 UR21, UPT, UPT, UR7, UR24, URZ ;  /* 0x0000001807157290 */ /* 0x000fe2000fffe0ff */
[----:B------:R-:W-:-:S11]  /*19c0*/  UMOV UR25, UR6 ;  /* 0x0000000600197c82 */ /* 0x000fd60008000000 */
.L_x_31:
[----:B-1----:R-:W-:Y:S01]  /*19d0*/  ULEA UR17, UR25, UR4, 0x3 ;  /* 0x0000000419117291 */ /* 0x002fe2000f8e18ff */
[----:B--2---:R-:W-:Y:S01]  /*19e0*/  @!P5 MOV R3, 0x3000 ;  /* 0x000030000003d802 */ /* 0x004fe20000000f00 */
[----:B--2---:R-:W-:Y:S10]  /*19f0*/  @P0 BRA `(.L_x_27) ;  /* 0x00000000000c0947 */ /* 0x004ff40003800000 */
[----:B------:R-:W-:-:S04]  /*1a00*/  SHF.L.U32 R5, R15, 0x1f, RZ ;  /* 0x0000001f0f057819 */ /* 0x000fc800000006ff */
[----:B------:R-:W2:Y:S02]  /*1a10*/  SYNCS.PHASECHK.TRANS64.TRYWAIT P0, [UR17+0x18], R5 ;  /* 0x00001805ff0075a7 */ /* 0x000ea40008001111 */
[----:B--2---:R-:W-:Y:S05]  /*1a20*/  @!P0 BRA `(.L_x_28) ;  /* 0x0000005400a48947 */ /* 0x004fea0003800000 */
.L_x_27:
[----:B------:R2:W-:Y:S01]  /*1a30*/  @!P5 SYNCS.ARRIVE.TRANS64 RZ, [UR17], R3 ;  /* 0x00000003ffffd9a7 */ /* 0x0005e20008000011 */
[----:B------:R-:W-:Y:S04]  /*1a40*/  BSSY.RECONVERGENT B0, `(.L_x_29) ;  /* 0x0000003000007945 */ /* 0x000fe80003800200 */
[----:B------:R-:W-:Y:S05]  /*1a50*/  @P4 BRA `(.L_x_30) ;  /* 0x0000000000044947 */ /* 0x000fea0003800000 */
[----:B------:R-:W-:Y:S05]  /*1a60*/  BPT.TRAP 0x1 ;  /* 0x000000040000795c */ /* 0x000fea0000300000 */
.L_x_30:
[----:B------:R-:W-:Y:S05]  /*1a70*/  BSYNC.RECONVERGENT B0 ;  /* 0x0000000000007941 */ /* 0x000fea0003800200 */
.L_x_29:
        /* <DEDUP_REMOVED lines=10> */
[----:B------:R-:W-:Y:S01]  /*1b20*/  UIADD3 UR16, UPT, UPT, UR16, 0x4400, URZ ;  /* 0x0000440010107890 */ /* 0x000fe2000fffe0ff */
[----:B-1----:R-:W-:Y:S01]  /*1b30*/  SHF.L.U32 R2, R15, 0x1f, RZ ;  /* 0x0000001f0f027819 */ /* 0x002fe200000006ff */
[----:B------:R-:W-:Y:S02]  /*1b40*/  UIADD3.X UR31, UPT, UPT, URZ, UR23, URZ, UP1, !UPT ;  /* 0x00000017ff1f7290 */ /* 0x000fe40008ffe4ff */
[----:B------:R-:W-:Y:S01]  /*1b50*/  UIADD3.X UR29, UPT, UPT, URZ, UR23, URZ, UP0, !UPT ;  /* 0x00000017ff1d7290 */ /* 0x000fe200087fe4ff */
[----:B------:R1:W1:Y:S01]  /*1b60*/  SYNCS.PHASECHK.TRANS64.TRYWAIT P0, [UR8+0x18], R2 ;  /* 0x00001802ff0075a7 */ /* 0x0002620008001108 */
[----:B------:R-:W-:Y:S01]  /*1b70*/  ULEA UR8, UR25, UR4, 0xd ;  /* 0x0000000419087291 */ /* 0x000fe2000f8e68ff */
[----:B------:R-:W-:Y:S01]  /*1b80*/  UMOV UR26, 0x0 ;  /* 0x00000000001a7882 */ /* 0x000fe20000000000 */
[----:B------:R-:W-:-:S02]  /*1b90*/  UMOV UR27, 0x10000000 ;  /* 0x10000000001b7882 */ /* 0x000fc40000000000 */
[----:B------:R-:W-:Y:S01]  /*1ba0*/  UIADD3 UR8, UPT, UPT, UR8, 0x7400, URZ ;  /* 0x0000740008087890 */ /* 0x000fe2000fffe0ff */
[----:B------:R-:W-:Y:S01]  /*1bb0*/  UMOV UR19, UR35 ;  /* 0x0000002300137c82 */ /* 0x000fe20008000000 */
[----:B------:R-:W-:Y:S01]  /*1bc0*/  UMOV UR20, UR36 ;  /* 0x0000002400147c82 */ /* 0x000fe20008000000 */
[----:B------:R-:W-:Y:S01]  /*1bd0*/  UMOV UR12, UR36 ;  /* 0x00000024000c7c82 */ /* 0x000fe20008000000 */
[----:B------:R-:W-:Y:S01]  /*1be0*/  UMOV UR9, UR17 ;  /* 0x0000001100097c82 */ /* 0x000fe20008000000 */
[----:B------:R-:W-:Y:S01]  /*1bf0*/  UMOV UR10, UR18 ;  /* 0x00000012000a7c82 */ /* 0x000fe20008000000 */
[----:B------:R1:W-:Y:S01]  /*1c00*/  UTMALDG.3D [UR16], [UR30], desc[UR26] ;  /* 0x00001a101e0075b4 */ /* 0x0003e20008011000 */
[----:B------:R-:W-:Y:S01]  /*1c10*/  UIADD3 UR24, UPT, UPT, UR24, 0x1, URZ ;  /* 0x0000000118187890 */ /* 0x000fe2000fffe0ff */
[----:B------:R-:W-:-:S03]  /*1c20*/  UMOV UR25, UR6 ;  /* 0x0000000600197c82 */ /* 0x000fc60008000000 */
[----:B------:R-:W-:Y:S01]  /*1c30*/  UISETP.NE.AND UP0, UPT, UR24, UR21, UPT ;  /* 0x000000151800728c */ /* 0x000fe2000bf05270 */
[----:B------:R1:W-:Y:S08]  /*1c40*/  UTMALDG.3D [UR8], [UR28], desc[UR26] ;  /* 0x00001a081c0075b4 */ /* 0x0003f00008011000 */
[----:B------:R-:W-:Y:S05]  /*1c50*/  BRA.U UP0, `(.L_x_31) ;  /* 0xfffffffd005c7547 */ /* 0x000fea000b83ffff */
.L_x_26:
[----:B-1----:R-:W-:Y:S01]  /*1c60*/  LEA R2, R14, UR4, 0x3 ;  /* 0x000000040e027c11 */ /* 0x002fe2000f8e18ff */
[----:B------:R-:W-:Y:S01]  /*1c70*/  NOP ;  /* 0x0000000000007918 */ /* 0x000fe20000000000 */
[----:B--2---:R-:W-:Y:S02]  /*1c80*/  SHF.L.U32 R3, R12, 0x1f, RZ ;  /* 0x0000001f0c037819 */ /* 0x004fe400000006ff */
[----:B------:R-:W-:Y:S02]  /*1c90*/  LEA R4, R14, UR4, 0x4 ;  /* 0x000000040e047c11 */ /* 0x000fe4000f8e20ff */
[----:B------:R-:W1:Y:S02]  /*1ca0*/  SYNCS.PHASECHK.TRANS64.TRYWAIT P0, [R2+URZ+0x60], R3 ;  /* 0x00006003020075a7 */ /* 0x000e6400080011ff */
[----:B-1----:R-:W-:Y:S05]  /*1cb0*/  @!P0 BRA `(.L_x_32) ;  /* 0x0000005400188947 */ /* 0x002fea0003800000 */
.L_x_107:
[----:B------:R-:W2:Y:S01]  /*1cc0*/  LDS.128 R4, [R4+0xf0] ;  /* 0x0000f00004047984 */ /* 0x000ea20000000c00 */
[----:B---3--:R-:W-:Y:S01]  /*1cd0*/  ISETP.GE.AND P0, PT, R40, 0x1, PT ;  /* 0x000000012800780c */ /* 0x008fe20003f06270 */
[----:B-1----:R-:W-:Y:S01]  /*1ce0*/  VIADD R2, R2, 0x70 ;  /* 0x0000007002027836 */ /* 0x002fe20000000000 */
[----:B------:R-:W-:Y:S01]  /*1cf0*/  @!PT LDS RZ, [RZ] ;  /* 0x00000000fffff984 */ /* 0x000fe20000000800 */
[----:B------:R-:W-:Y:S01]  /*1d00*/  @!PT LDS RZ, [RZ] ;  /* 0x00000000fffff984 */ /* 0x000fe20000000800 */
[----:B------:R-:W-:Y:S01]  /*1d10*/  @!PT LDS RZ, [RZ] ;  /* 0x00000000fffff984 */ /* 0x000fe20000000800 */
[----:B------:R-:W-:Y:S01]  /*1d20*/  @!PT LDS RZ, [RZ] ;  /* 0x00000000fffff984 */ /* 0x000fe20000000800 */
[----:B------:R1:W-:Y:S06]  /*1d30*/  MEMBAR.ALL.CTA ;  /* 0x0000000000007992 */ /* 0x0003ec0000008000 */
[----:B-1----:R-:W1:Y:S01]  /*1d40*/  FENCE.VIEW.ASYNC.S ;  /* 0x00000000000073c6 */ /* 0x002e620000000000 */
[----:B------:R-:W-:-:S04]  /*1d50*/  PRMT R2, RZ, 0x654, R2 ;  /* 0x00000654ff027816 */ /* 0x000fc80000000002 */
[----:B-1----:R1:W-:Y:S01]  /*1d60*/  SYNCS.ARRIVE.TRANS64.RED.A1T0 RZ, [R2+URZ], RZ ;  /* 0x000000ff02ff79a7 */ /* 0x0023e200081004ff */
[----:B--2---:R-:W-:-:S13]  /*1d70*/  LOP3.LUT P2, RZ, R6, 0x1, RZ, 0xc0, !PT ;  /* 0x0000000106ff7812 */ /* 0x004fda000784c0ff */
[----:B------:R-:W-:Y:S01]  /*1d80*/  @P2 SHF.R.U32.HI R3, RZ, 0x10, R5 ;  /* 0x00000010ff032819 */ /* 0x000fe20000011605 */
[----:B------:R-:W-:Y:S01]  /*1d90*/  VOTEU.ANY UP0, P2 ;  /* 0x0000000000ff7886 */ /* 0x000fe20001000100 */
[----:B------:R-:W-:Y:S02]  /*1da0*/  @P2 MOV R13, R4 ;  /* 0x00000004000d2202 */ /* 0x000fe40000000f00 */
[----:B------:R-:W-:Y:S02]  /*1db0*/  @P2 R2UR.BROADCAST UR8, R3 ;  /* 0x00000000030822ca */ /* 0x000fe400008e0000 */
[----:B------:R-:W-:-:S11]  /*1dc0*/  @P2 LOP3.LUT R11, R5, 0xffff, RZ, 0xc0, !PT ;  /* 0x0000ffff050b2812 */ /* 0x000fd600078ec0ff */
[----:B------:R-:W-:Y:S01]  /*1dd0*/  @UP0 UMOV UR36, UR8 ;  /* 0x0000000800240c82 */ /* 0x000fe20008000000 */
[----:B-1----:R-:W-:Y:S05]  /*1de0*/  @!P0 BRA `(.L_x_33) ;  /* 0x0000000000b88947 */ /* 0x002fea0003800000 */
[----:B------:R-:W4:Y:S01]  /*1df0*/  LDC.64 R4, c[0x0][0xb18] ;  /* 0x0002c600ff047b82 */ /* 0x000f220000000a00 */
[----:B------:R-:W-:-:S07]  /*1e00*/  ISETP.NE.AND P3, PT, R40, 0x1, PT ;  /* 0x000000012800780c */ /* 0x000fce0003f65270 */
[----:B------:R-:W1:Y:S08]  /*1e10*/  LDC.64 R6, c[0x0][0xb10] ;  /* 0x0002c400ff067b82 */ /* 0x000e700000000a00 */
[----:B------:R-:W2:Y:S08]  /*1e20*/  LDC R16, c[0x0][0xb20] ;  /* 0x0002c800ff107b82 */ /* 0x000eb00000000800 */
[----:B------:R-:W3:Y:S01]  /*1e30*/  LDC R18, c[0x0][0xb0c] ;  /* 0x0002c300ff127b82 */ /* 0x000ee20000000800 */
[----:B----4-:R-:W-:Y:S01]  /*1e40*/  IMAD.HI.U32 R17, R0, R5, RZ ;  /* 0x0000000500117227 */ /* 0x010fe200078e00ff */
[----:B------:R-:W-:-:S03]  /*1e50*/  ISETP.NE.AND P0, PT, R4, 0x1, PT ;  /* 0x000000010400780c */ /* 0x000fc60003f05270 */
[----:B------:R-:W-:-:S03]  /*1e60*/  IMAD.HI.U32 R5, R11, R5, RZ ;  /* 0x000000050b057227 */ /* 0x000fc600078e00ff */
[----:B------:R-:W4:Y:S01]  /*1e70*/  LDC.64 R2, c[0x0][0xb28] ;  /* 0x0002ca00ff027b82 */ /* 0x000f220000000a00 */
[----:B-1----:R-:W-:-:S04]  /*1e80*/  IMAD.HI.U32 R20, R9, R6, RZ ;  /* 0x0000000609147227 */ /* 0x002fc800078e00ff */
[----:B------:R-:W-:Y:S01]  /*1e90*/  IMAD.HI.U32 R22, R13, R6, RZ ;  /* 0x000000060d167227 */ /* 0x000fe200078e00ff */
[----:B------:R-:W-:Y:S02]  /*1ea0*/  SHF.R.U32.HI R20, RZ, R7, R20 ;  /* 0x00000007ff147219 */ /* 0x000fe40000011614 */
[-C--:B--2---:R-:W-:Y:S02]  /*1eb0*/  SHF.R.U32.HI R17, RZ, R16.reuse, R17 ;  /* 0x00000010ff117219 */ /* 0x084fe40000011611 */
[----:B------:R-:W-:Y:S02]  /*1ec0*/  SHF.R.U32.HI R16, RZ, R16, R5 ;  /* 0x00000010ff107219 */ /* 0x000fe40000011605 */
[----:B------:R-:W-:Y:S02]  /*1ed0*/  SEL R17, R0, R17, !P0 ;  /* 0x0000001100117207 */ /* 0x000fe40004000000 */
[----:B------:R-:W-:Y:S02]  /*1ee0*/  SHF.R.U32.HI R22, RZ, R7, R22 ;  /* 0x00000007ff167219 */ /* 0x000fe40000011616 */
[----:B---3--:R-:W-:-:S02]  /*1ef0*/  ISETP.NE.AND P1, PT, R18, 0x1, PT ;  /* 0x000000011200780c */ /* 0x008fc40003f25270 */
[----:B------:R-:W-:Y:S02]  /*1f00*/  SEL R5, R11, R16, !P0 ;  /* 0x000000100b057207 */ /* 0x000fe40004000000 */
[----:B------:R-:W-:Y:S02]  /*1f10*/  SEL R19, R9, R20, !P1 ;  /* 0x0000001409137207 */ /* 0x000fe40004800000 */
[----:B------:R-:W-:Y:S01]  /*1f20*/  SEL R7, R13, R22, !P1 ;  /* 0x000000160d077207 */ /* 0x000fe20004800000 */
[----:B----4-:R-:W-:-:S04]  /*1f30*/  IMAD.HI.U32 R20, R17, R2, RZ ;  /* 0x0000000211147227 */ /* 0x010fc800078e00ff */
[----:B------:R-:W-:Y:S01]  /*1f40*/  IMAD.HI.U32 R6, R19, R2, RZ ;  /* 0x0000000213067227 */ /* 0x000fe200078e00ff */
[----:B------:R-:W-:-:S04]  /*1f50*/  @P3 SHF.R.U32.HI R17, RZ, R3, R20 ;  /* 0x00000003ff113219 */ /* 0x000fc80000011614 */
        /* <DEDUP_REMOVED lines=8> */
[----:B------:R-:W-:-:S04]  /*1fe0*/  @!P0 IMAD.HI.U32 R16, R7, R2, RZ ;  /* 0x0000000207108227 */ /* 0x000fc800078e00ff */
[----:B------:R-:W-:Y:S01]  /*1ff0*/  IMAD.MOV R2, RZ, RZ, -R6 ;  /* 0x000000ffff027224 */ /* 0x000fe200078e0a06 */
[----:B------:R-:W-:-:S03]  /*2000*/  @!P0 SHF.R.U32.HI R16, RZ, R3, R16 ;  /* 0x00000003ff108219 */ /* 0x000fc60000011610 */
[----:B------:R-:W-:Y:S01]  /*2010*/  IMAD R2, R40, R2, R5 ;  /* 0x0000000228027224 */ /* 0x000fe200078e0205 */
[----:B------:R-:W-:Y:S02]  /*2020*/  @!P0 SEL R3, R7, R16, !P3 ;  /* 0x0000001007038207 */ /* 0x000fe40005800000 */
[----:B------:R-:W-:-:S03]  /*2030*/  IADD3 R16, PT, PT, -R5, RZ, RZ ;  /* 0x000000ff05107210 */ /* 0x000fc60007ffe1ff */
[--C-:B------:R-:W-:Y:S02]  /*2040*/  @!P0 IMAD.IADD R6, R6, 0x1, -R3.reuse ;  /* 0x0000000106068824 */ /* 0x100fe400078e0a03 */
[----:B------:R-:W-:Y:S01]  /*2050*/  @!P0 IMAD R3, R2, R19, R3 ;  /* 0x0000001302038224 */ /* 0x000fe200078e0203 */
[----:B------:R-:W-:Y:S01]  /*2060*/  IADD3 R2, PT, PT, -R7, RZ, RZ ;  /* 0x000000ff07027210 */ /* 0x000fe20007ffe1ff */
[----:B------:R-:W-:Y:S02]  /*2070*/  @!P0 IMAD R5, R40, R6, R7 ;  /* 0x0000000628058224 */ /* 0x000fe400078e0207 */
[----:B------:R-:W-:Y:S02]  /*2080*/  IMAD R11, R4, R16, R11 ;  /* 0x00000010040b7224 */ /* 0x000fe400078e020b */
[----:B------:R-:W-:Y:S02]  /*2090*/  @!P0 IMAD.MOV.U32 R7, RZ, RZ, R3 ;  /* 0x000000ffff078224 */ /* 0x000fe400078e0003 */
[----:B------:R-:W-:-:S02]  /*20a0*/  IMAD R2, R18, R2, R13 ;  /* 0x0000000212027224 */ /* 0x000fc400078e020d */
[----:B------:R-:W-:Y:S02]  /*20b0*/  IMAD R11, R5, R4, R11 ;  /* 0x00000004050b7224 */ /* 0x000fe400078e020b */
[----:B------:R-:W-:Y:S02]  /*20c0*/  IMAD R13, R7, R18, R2 ;  /* 0x00000012070d7224 */ /* 0x000fe400078e0202 */
.L_x_33:
[----:B------:R-:W1:Y:S02]  /*20d0*/  LDCU UR8, c[0x0][0xb30] ;  /* 0x00016600ff0877ac */ /* 0x000e640008000800 */
[----:B-1----:R-:W-:-:S09]  /*20e0*/  UISETP.NE.AND UP0, UPT, UR8, 0x1, UPT ;  /* 0x000000010800788c */ /* 0x002fd2000bf05270 */
[----:B------:R-:W-:Y:S05]  /*20f0*/  BRA.U UP0, `(.L_x_34) ;  /* 0x0000000100407547 */ /* 0x000fea000b800000 */
[----:B------:R-:W1:Y:S08]  /*2100*/  LDC.64 R4, c[0x0][0xb10] ;  /* 0x0002c400ff047b82 */ /* 0x000e700000000a00 */
[----:B------:R-:W2:Y:S08]  /*2110*/  LDC.64 R2, c[0x0][0xb18] ;  /* 0x0002c600ff027b82 */ /* 0x000eb00000000a00 */
[----:B------:R-:W3:Y:S08]  /*2120*/  LDC R6, c[0x0][0xb20] ;  /* 0x0002c800ff067b82 */ /* 0x000ef00000000800 */
[----:B------:R-:W4:Y:S01]  /*2130*/  LDC R16, c[0x0][0xb0c] ;  /* 0x0002c300ff107b82 */ /* 0x000f220000000800 */
[----:B-1----:R-:W-:-:S05]  /*2140*/  IMAD.HI.U32 R4, R13, R4, RZ ;  /* 0x000000040d047227 */ /* 0x002fca00078e00ff */
[----:B------:R-:W-:Y:S01]  /*2150*/  SHF.R.U32.HI R4, RZ, R5, R4 ;  /* 0x00000005ff047219 */ /* 0x000fe20000011604 */
[----:B--2---:R-:W-:Y:S01]  /*2160*/  IMAD.HI.U32 R3, R11, R3, RZ ;  /* 0x000000030b037227 */ /* 0x004fe200078e00ff */
[----:B------:R-:W-:-:S04]  /*2170*/  ISETP.NE.AND P0, PT, R2, 0x1, PT ;  /* 0x000000010200780c */ /* 0x000fc80003f05270 */
[----:B---3--:R-:W-:-:S04]  /*2180*/  SHF.R.U32.HI R6, RZ, R6, R3 ;  /* 0x00000006ff067219 */ /* 0x008fc80000011603 */
[----:B------:R-:W-:Y:S02]  /*2190*/  SEL R3, R11, R6, !P0 ;  /* 0x000000060b037207 */ /* 0x000fe40004000000 */
[----:B----4-:R-:W-:-:S04]  /*21a0*/  ISETP.NE.AND P1, PT, R16, 0x1, PT ;  /* 0x000000011000780c */ /* 0x010fc80003f25270 */
[----:B------:R-:W-:-:S05]  /*21b0*/  SEL R4, R13, R4, !P1 ;  /* 0x000000040d047207 */ /* 0x000fca0004800000 */
[----:B------:R-:W-:Y:S02]  /*21c0*/  IMAD.IADD R5, R3, 0x1, -R4 ;  /* 0x0000000103057824 */ /* 0x000fe400078e0a04 */
[----:B------:R-:W-:Y:S02]  /*21d0*/  IMAD.IADD R3, R4, 0x1, -R3 ;  /* 0x0000000104037824 */ /* 0x000fe400078e0a03 */
[----:B------:R-:W-:Y:S02]  /*21e0*/  IMAD R13, R5, R16, R13 ;  /* 0x00000010050d7224 */ /* 0x000fe400078e020d */
[----:B------:R-:W-:-:S07]  /*21f0*/  IMAD R11, R3, R2, R11 ;  /* 0x00000002030b7224 */ /* 0x000fce00078e020b */
.L_x_34:
[----:B------:R-:W-:Y:S01]  /*2200*/  VIADD R14, R14, 0x1 ;  /* 0x000000010e0e7836 */ /* 0x000fe20000000000 */
[----:B------:R-:W-:Y:S01]  /*2210*/  PLOP3.LUT P1, PT, PT, PT, PT, 0x80, 0x8 ;  /* 0x000000000008781c */ /* 0x000fe20003f2f070 */
[----:B------:R-:W-:Y:S02]  /*2220*/  IMAD.IADD R21, R13, 0x1, R96 ;  /* 0x000000010d157824 */ /* 0x000fe400078e0260 */
[----:B------:R-:W-:Y:S01]  /*2230*/  IMAD.IADD R20, R11, 0x1, R94 ;  /* 0x000000010b147824 */ /* 0x000fe200078e025e */
[----:B------:R-:W-:-:S04]  /*2240*/  ISETP.NE.AND P0, PT, R14, 0x2, PT ;  /* 0x000000020e00780c */ /* 0x000fc80003f05270 */
[----:B------:R-:W-:Y:S02]  /*2250*/  SEL R3, RZ, 0x1, P0 ;  /* 0x00000001ff037807 */ /* 0x000fe40000000000 */
[----:B------:R-:W-:Y:S02]  /*2260*/  SEL R14, R14, RZ, P0 ;  /* 0x000000ff0e0e7207 */ /* 0x000fe40000000000 */
[----:B------:R-:W-:Y:S01]  /*2270*/  LOP3.LUT R12, R12, R3, RZ, 0x3c, !PT ;  /* 0x000000030c0c7212 */ /* 0x000fe200078e3cff */
[----:B------:R-:W-:Y:S06]  /*2280*/  @P2 BRA `(.L_x_35) ;  /* 0xfffffff000982947 */ /* 0x000fec000383ffff */
[----:B------:R-:W-:Y:S01]  /*2290*/  UIADD3 UR4, UPT, UPT, UR4, 0x18, URZ ;  /* 0x0000001804047890 */ /* 0x000fe2000fffe0ff */
[----:B------:R-:W-:-:S03]  /*22a0*/  SHF.L.U32 R3, R15, 0x1f, RZ ;  /* 0x0000001f0f037819 */ /* 0x000fc600000006ff */
[----:B------:R-:W-:-:S09]  /*22b0*/  ULEA UR5, UR6, UR4, 0x3 ;  /* 0x0000000406057291 */ /* 0x000fd2000f8e18ff */
[----:B------:R-:W1:Y:S02]  /*22c0*/  SYNCS.PHASECHK.TRANS64.TRYWAIT P0, [UR5], R3 ;  /* 0x00000003ff0075a7 */ /* 0x000e640008001105 */
[----:B-1----:R-:W-:Y:S05]  /*22d0*/  @!P0 BRA `(.L_x_36) ;  /* 0x0000004c00a48947 */ /* 0x002fea0003800000 */
.L_x_109:
[----:B------:R-:W-:-:S04]  /*22e0*/  UIADD3 UR6, UPT, UPT, UR6, 0x1, URZ ;  /* 0x0000000106067890 */ /* 0x000fc8000fffe0ff */
[----:B------:R-:W-:-:S04]  /*22f0*/  UISETP.NE.AND UP0, UPT, UR6, 0x3, UPT ;  /* 0x000000030600788c */ /* 0x000fc8000bf05270 */
[----:B------:R-:W-:Y:S02]  /*2300*/  USEL UR7, URZ, 0x1, UP0 ;  /* 0x00000001ff077887 */ /* 0x000fe40008000000 */
[----:B------:R-:W-:-:S04]  /*2310*/  USEL UR6, UR6, URZ, UP0 ;  /* 0x000000ff06067287 */ /* 0x000fc80008000000 */
[----:B------:R-:W-:Y:S01]  /*2320*/  ULEA UR5, UR6, UR4, 0x3 ;  /* 0x0000000406057291 */ /* 0x000fe2000f8e18ff */
[----:B------:R-:W-:-:S04]  /*2330*/  LOP3.LUT R15, R15, UR7, RZ, 0x3c, !PT ;  /* 0x000000070f0f7c12 */ /* 0x000fc8000f8e3cff */
[----:B-1----:R-:W-:-:S04]  /*2340*/  SHF.L.U32 R3, R15, 0x1f, RZ ;  /* 0x0000001f0f037819 */ /* 0x002fc800000006ff */
[----:B------:R-:W1:Y:S02]  /*2350*/  SYNCS.PHASECHK.TRANS64.TRYWAIT P0, [UR5], R3 ;  /* 0x00000003ff0075a7 */ /* 0x000e640008001105 */
[----:B-1----:R-:W-:Y:S05]  /*2360*/  @!P0 BRA `(.L_x_37) ;  /* 0x0000004c00988947 */ /* 0x002fea0003800000 */
.L_x_111:
[----:B------:R-:W-:-:S04]  /*2370*/  UIADD3 UR6, UPT, UPT, UR6, 0x1, URZ ;  /* 0x0000000106067890 */ /* 0x000fc8000fffe0ff */
[----:B------:R-:W-:-:S04]  /*2380*/  UISETP.NE.AND UP0, UPT, UR6, 0x3, UPT ;  /* 0x000000030600788c */ /* 0x000fc8000bf05270 */
[----:B------:R-:W-:Y:S02]  /*2390*/  USEL UR5, URZ, 0x1, UP0 ;  /* 0x00000001ff057887 */ /* 0x000fe40008000000 */
[----:B------:R-:W-:-:S04]  /*23a0*/  USEL UR6, UR6, URZ, UP0 ;  /* 0x000000ff06067287 */ /* 0x000fc80008000000 */
[----:B------:R-:W-:Y:S01]  /*23b0*/  ULEA UR6, UR6, UR4, 0x3 ;  /* 0x0000000406067291 */ /* 0x000fe2000f8e18ff */
[----:B-1----:R-:W-:-:S04]  /*23c0*/  LOP3.LUT R3, R15, UR5, RZ, 0x3c, !PT ;  /* 0x000000050f037c12 */ /* 0x002fc8000f8e3cff */
[----:B------:R-:W-:Y:S01]  /*23d0*/  SHF.L.U32 R3, R3, 0x1f, RZ ;  /* 0x0000001f03037819 */ /* 0x000fe200000006ff */
[----:B----4-:R-:W-:-:S07]  /*23e0*/  IMAD.U32 R0, RZ, RZ, UR6 ;  /* 0x00000006ff007e24 */ /* 0x010fce000f8e00ff */
.L_x_38:
[----:B-1----:R1:W2:Y:S02]  /*23f0*/  SYNCS.PHASECHK.TRANS64.TRYWAIT P0, [R0+URZ], R3 ;  /* 0x00000003000075a7 */ /* 0x0022a400080011ff */
[----:B--2---:R-:W-:Y:S05]  /*2400*/  @!P0 NANOSLEEP.SYNCS 0x989680 ;  /* 0x009896800000895d */ /* 0x004fea0003900000 */
[----:B------:R-:W2:Y:S02]  /*2410*/  @!P0 SYNCS.PHASECHK.TRANS64 P0, [R0+URZ], R3 ;  /* 0x00000003000085a7 */ /* 0x000ea400080010ff */
[----:B--2---:R-:W-:Y:S05]  /*2420*/  @P0 EXIT ;  /* 0x000000000000094d */ /* 0x004fea0003800000 */
[----:B------:R-:W-:Y:S05]  /*2430*/  BRA `(.L_x_38) ;  /* 0xfffffffc00ec7947 */ /* 0x000fea000383ffff */
.L_x_17:
[----:B------:R-:W-:-:S04]  /*2440*/  UISETP.NE.AND UP1, UPT, UR37, URZ, UPT ;  /* 0x000000ff2500728c */ /* 0x000fc8000bf25270 */
[----:B------:R-:W-:-:S09]  /*2450*/  UISETP.NE.OR UP1, UPT, UR8, 0x1, UP1 ;  /* 0x000000010800788c */ /* 0x000fd20008f25670 */
[----:B------:R-:W-:Y:S05]  /*2460*/  BRA.U UP1, `(.L_x_39) ;  /* 0x0000000501487547 */ /* 0x000fea000b800000 */
[----:B------:R-:W-:Y:S01]  /*2470*/  ISETP.NE.AND P2, PT, R2, RZ, PT ;  /* 0x000000ff0200720c */ /* 0x000fe20003f45270 */
[----:B------:R-:W-:Y:S01]  /*2480*/  IMAD.MOV.U32 R12, RZ, RZ, 0x1 ;  /* 0x00000001ff0c7424 */ /* 0x000fe200078e00ff */
[----:B------:R-:W-:Y:S02]  /*2490*/  CS2R R10, SRZ ;  /* 0x00000000000a7805 */ /* 0x000fe4000001ff00 */
[----:B------:R-:W-:Y:S01]  /*24a0*/  CS2R R8, SRZ ;  /* 0x0000000000087805 */ /* 0x000fe2000001ff00 */
[----:B------:R-:W-:Y:S01]  /*24b0*/  UMOV UR4, 0x400 ;  /* 0x0000040000047882 */ /* 0x000fe20000000000 */
[----:B------:R-:W-:Y:S01]  /*24c0*/  UMOV UR6, URZ ;  /* 0x000000ff00067c82 */ /* 0x000fe20008000000 */
[----:B------:R-:W-:-:S12]  /*24d0*/  ULEA UR37, UR37, UR4, 0x18 ;  /* 0x0000000425257291 */ /* 0x000fd8000f8ec0ff */
.L_x_43:
[----:B------:R-:W-:Y:S02]  /*24e0*/  LEA R0, R8, UR37, 0x3 ;  /* 0x0000002508007c11 */ /* 0x000fe4000f8e18ff */
[----:B------:R-:W-:-:S03]  /*24f0*/  SHF.L.U32 R5, R9, 0x1f, RZ ;  /* 0x0000001f09057819 */ /* 0x000fc600000006ff */
[----:B------:R-:W-:Y:S01]  /*2500*/  VIADD R4, R0, 0xd0 ;  /* 0x000000d000047836 */ /* 0x000fe20000000000 */
[----:B------:R-:W1:Y:S02]  /*2510*/  SYNCS.PHASECHK.TRANS64.TRYWAIT P0, [R0+URZ+0xc0], R5 ;  /* 0x0000c005000075a7 */ /* 0x000e6400080011ff */
[----:B-1----:R-:W-:Y:S05]  /*2520*/  @!P0 BRA `(.L_x_40) ;  /* 0x0000004c00408947 */ /* 0x002fea0003800000 */
.L_x_112:
[----:B------:R-:W-:Y:S01]  /*2530*/  ULEA UR5, UR6, UR37, 0x3 ;  /* 0x0000002506057291 */ /* 0x000fe2000f8e18ff */
[----:B------:R-:W-:Y:S02]  /*2540*/  PRMT R4, RZ, 0x654, R4 ;  /* 0x00000654ff047816 */ /* 0x000fe40000000004 */
[----:B-1----:R-:W-:Y:S01]  /*2550*/  SHF.L.U32 R5, R12, 0x1f, RZ ;  /* 0x0000001f0c057819 */ /* 0x002fe200000006ff */
[----:B------:R-:W-:Y:S01]  /*2560*/  UIADD3 UR4, UPT, UPT, UR5, 0x60, URZ ;  /* 0x0000006005047890 */ /* 0x000fe2000fffe0ff */
[----:B------:R1:W-:Y:S05]  /*2570*/  SYNCS.ARRIVE.TRANS64.RED.A1T0 RZ, [R4+URZ], RZ ;  /* 0x000000ff04ff79a7 */ /* 0x0003ea00081004ff */
[----:B------:R-:W-:Y:S01]  /*2580*/  IMAD.U32 R7, RZ, RZ, UR4 ;  /* 0x00000004ff077e24 */ /* 0x000fe2000f8e00ff */
[----:B------:R-:W2:Y:S04]  /*2590*/  SYNCS.PHASECHK.TRANS64.TRYWAIT P0, [UR5+0x70], R5 ;  /* 0x00007005ff0075a7 */ /* 0x000ea80008001105 */
[----:B------:R-:W-:Y:S01]  /*25a0*/  PRMT R6, R2, 0x654, R7 ;  /* 0x0000065402067816 */ /* 0x000fe20000000007 */
[----:B-1----:R-:W-:Y:S01]  /*25b0*/  @!P2 IMAD.MOV.U32 R4, RZ, RZ, 0x10 ;  /* 0x00000010ff04a424 */ /* 0x002fe200078e00ff */
[----:B--2---:R-:W-:Y:S06]  /*25c0*/  @!P0 BRA `(.L_x_41) ;  /* 0x0000004c002c8947 */ /* 0x004fec0003800000 */
.L_x_114:
[----:B------:R-:W-:Y:S01]  /*25d0*/  ULEA UR4, UR6, UR37, 0x4 ;  /* 0x0000002506047291 */ /* 0x000fe2000f8e20ff */
[----:B------:R-:W-:Y:S01]  /*25e0*/  SEL R3, R6, R3, !P2 ;  /* 0x0000000306037207 */ /* 0x000fe20005000000 */
[----:B------:R-:W-:Y:S01]  /*25f0*/  UIADD3 UR5, UPT, UPT, UR5, 0x60, URZ ;  /* 0x0000006005057890 */ /* 0x000fe2000fffe0ff */
[----:B-1----:R-:W-:Y:S01]  /*2600*/  LEA R0, R11, UR37, 0x3 ;  /* 0x000000250b007c11 */ /* 0x002fe2000f8e18ff */
[----:B------:R-:W-:Y:S01]  /*2610*/  UIADD3 UR4, UPT, UPT, UR4, 0xf0, URZ ;  /* 0x000000f004047890 */ /* 0x000fe2000fffe0ff */
[----:B------:R-:W-:Y:S01]  /*2620*/  SHF.L.U32 R5, R10, 0x1f, RZ ;  /* 0x0000001f0a057819 */ /* 0x000fe200000006ff */
[----:B------:R1:W-:Y:S01]  /*2630*/  @!P2 SYNCS.ARRIVE.TRANS64.RED RZ, [R3+URZ], R4 ;  /* 0x0000000403ffa9a7 */ /* 0x0003e200080004ff */
[----:B------:R-:W-:Y:S01]  /*2640*/  UIADD3 UR6, UPT, UPT, UR6, 0x1, URZ ;  /* 0x0000000106067890 */ /* 0x000fe2000fffe0ff */
[----:B------:R-:W-:-:S03]  /*2650*/  VIADD R8, R8, 0x1 ;  /* 0x0000000108087836 */ /* 0x000fc60000000000 */
[----:B------:R-:W-:Y:S02]  /*2660*/  UISETP.NE.AND UP0, UPT, UR6, 0x2, UPT ;  /* 0x000000020600788c */ /* 0x000fe4000bf05270 */
[----:B------:R-:W-:Y:S06]  /*2670*/  UGETNEXTWORKID.BROADCAST [UR4], [UR5] ;  /* 0x00000000040073ca */ /* 0x000fec0008000100 */
[----:B------:R-:W-:Y:S01]  /*2680*/  USEL UR4, URZ, 0x1, UP0 ;  /* 0x00000001ff047887 */ /* 0x000fe20008000000 */
[----:B------:R-:W-:Y:S01]  /*2690*/  ISETP.NE.AND P0, PT, R8, 0x2, PT ;  /* 0x000000020800780c */ /* 0x000fe20003f05270 */
[----:B------:R-:W-:Y:S01]  /*26a0*/  USEL UR6, UR6, URZ, UP0 ;  /* 0x000000ff06067287 */ /* 0x000fe20008000000 */
[----:B------:R-:W2:Y:S03]  /*26b0*/  SYNCS.PHASECHK.TRANS64.TRYWAIT P1, [R0+URZ+0x60], R5 ;  /* 0x00006005000075a7 */ /* 0x000ea600080211ff */
[----:B------:R-:W-:Y:S01]  /*26c0*/  LOP3.LUT R12, R12, UR4, RZ, 0x3c, !PT ;  /* 0x000000040c0c7c12 */ /* 0x000fe2000f8e3cff */
[----:B-12---:R-:W-:Y:S07]  /*26d0*/  @!P1 BRA `(.L_x_42) ;  /* 0x0000004c00009947 */ /* 0x006fee0003800000 */
.L_x_115:
[C---:B------:R-:W-:Y:S01]  /*26e0*/  LEA R4, R11.reuse, UR37, 0x4 ;  /* 0x000000250b047c11 */ /* 0x040fe2000f8e20ff */
[----:B-1----:R-:W-:Y:S01]  /*26f0*/  VIADD R0, R0, 0x70 ;  /* 0x0000007000007836 */ /* 0x002fe20000000000 */
[----:B------:R-:W-:Y:S01]  /*2700*/  SEL R8, R8, RZ, P0 ;  /* 0x000000ff08087207 */ /* 0x000fe20000000000 */
[----:B------:R-:W-:-:S03]  /*2710*/  VIADD R11, R11, 0x1 ;  /* 0x000000010b0b7836 */ /* 0x000fc60000000000 */
[----:B------:R-:W1:Y:S01]  /*2720*/  LDS.128 R4, [R4+0xf0] ;  /* 0x0000f00004047984 */ /* 0x000e620000000c00 */
[----:B------:R-:W-:Y:S02]  /*2730*/  PRMT R0, RZ, 0x654, R0 ;  /* 0x00000654ff007816 */ /* 0x000fe40000000000 */
[C---:B------:R-:W-:Y:S01]  /*2740*/  ISETP.NE.AND P1, PT, R11.reuse, 0x2, PT ;  /* 0x000000020b00780c */ /* 0x040fe20003f25270 */
[----:B------:R-:W-:Y:S01]  /*2750*/  @!PT LDS RZ, [RZ] ;  /* 0x00000000fffff984 */ /* 0x000fe20000000800 */
[----:B------:R-:W-:Y:S01]  /*2760*/  @!PT LDS RZ, [RZ] ;  /* 0x00000000fffff984 */ /* 0x000fe20000000800 */
[----:B------:R-:W-:Y:S01]  /*2770*/  @!PT LDS RZ, [RZ] ;  /* 0x00000000fffff984 */ /* 0x000fe20000000800 */
[----:B------:R-:W-:Y:S01]  /*2780*/  @!PT LDS RZ, [RZ] ;  /* 0x00000000fffff984 */ /* 0x000fe20000000800 */
[----:B------:R2:W-:Y:S06]  /*2790*/  MEMBAR.ALL.CTA ;  /* 0x0000000000007992 */ /* 0x0005ec0000008000 */
[----:B--2---:R-:W2:Y:S01]  /*27a0*/  FENCE.VIEW.ASYNC.S ;  /* 0x00000000000073c6 */ /* 0x004ea20000000000 */
[----:B------:R-:W-:Y:S01]  /*27b0*/  SEL R11, R11, RZ, P1 ;  /* 0x000000ff0b0b7207 */ /* 0x000fe20000800000 */
[----:B--2---:R2:W-:Y:S01]  /*27c0*/  SYNCS.ARRIVE.TRANS64.RED.A1T0 RZ, [R0+URZ], RZ ;  /* 0x000000ff00ff79a7 */ /* 0x0045e200081004ff */
[----:B-1----:R-:W-:-:S02]  /*27d0*/  LOP3.LUT P3, RZ, R6, 0x1, RZ, 0xc0, !PT ;  /* 0x0000000106ff7812 */ /* 0x002fc4000786c0ff */
[----:B------:R-:W-:-:S04]  /*27e0*/  SEL R5, RZ, 0x1, P1 ;  /* 0x00000001ff057807 */ /* 0x000fc80000800000 */
[----:B------:R-:W-:Y:S02]  /*27f0*/  LOP3.LUT R10, R10, R5, RZ, 0x3c, !PT ;  /* 0x000000050a0a7212 */ /* 0x000fe400078e3cff */
[----:B--2---:R-:W-:-:S04]  /*2800*/  SEL R0, RZ, 0x1, P0 ;  /* 0x00000001ff007807 */ /* 0x004fc80000000000 */
[----:B------:R-:W-:Y:S01]  /*2810*/  LOP3.LUT R9, R9, R0, RZ, 0x3c, !PT ;  /* 0x0000000009097212 */ /* 0x000fe200078e3cff */
[----:B------:R-:W-:Y:S06]  /*2820*/  @P3 BRA `(.L_x_43) ;  /* 0xfffffffc002c3947 */ /* 0x000fec000383ffff */
[----:B------:R-:W-:Y:S01]  /*2830*/  ULEA UR5, UR6, UR37, 0x3 ;  /* 0x0000002506057291 */ /* 0x000fe2000f8e18ff */
[----:B------:R-:W-:-:S08]  /*2840*/  SHF.L.U32 R3, R12, 0x1f, RZ ;  /* 0x0000001f0c037819 */ /* 0x000fd000000006ff */
[----:B------:R-:W1:Y:S02]  /*2850*/  SYNCS.PHASECHK.TRANS64 P0, [UR5+0x70], R3 ;  /* 0x00007003ff0075a7 */ /* 0x000e640008001005 */
[----:B-1----:R-:W-:Y:S05]  /*2860*/  @P0 BRA `(.L_x_44) ;  /* 0x0000000000080947 */ /* 0x002fea0003800000 */
[----:B------:R-:W1:Y:S02]  /*2870*/  SYNCS.PHASECHK.TRANS64.TRYWAIT P0, [UR5+0x70], R3 ;  /* 0x00007003ff0075a7 */ /* 0x000e640008001105 */
[----:B-1----:R-:W-:Y:S05]  /*2880*/  @!P0 BRA `(.L_x_45) ;  /* 0x0000004800a88947 */ /* 0x002fea0003800000 */
.L_x_44:
[----:B------:R-:W-:-:S04]  /*2890*/  UIADD3 UR4, UPT, UPT, UR6, 0x1, URZ ;  /* 0x0000000106047890 */ /* 0x000fc8000fffe0ff */
[----:B------:R-:W-:-:S04]  /*28a0*/  UISETP.NE.AND UP0, UPT, UR4, 0x2, UPT ;  /* 0x000000020400788c */ /* 0x000fc8000bf05270 */
[----:B------:R-:W-:Y:S02]  /*28b0*/  USEL UR7, URZ, 0x1, UP0 ;  /* 0x00000001ff077887 */ /* 0x000fe40008000000 */
[----:B------:R-:W-:-:S04]  /*28c0*/  USEL UR4, UR4, URZ, UP0 ;  /* 0x000000ff04047287 */ /* 0x000fc80008000000 */
[----:B------:R-:W-:Y:S01]  /*28d0*/  ULEA UR4, UR4, UR37, 0x3 ;  /* 0x0000002504047291 */ /* 0x000fe2000f8e18ff */
[----:B-1----:R-:W-:-:S04]  /*28e0*/  LOP3.LUT R3, R12, UR7, RZ, 0x3c, !PT ;  /* 0x000000070c037c12 */ /* 0x002fc8000f8e3cff */
[----:B------:R-:W-:-:S04]  /*28f0*/  SHF.L.U32 R0, R3, 0x1f, RZ ;  /* 0x0000001f03007819 */ /* 0x000fc800000006ff */
[----:B------:R-:W1:Y:S02]  /*2900*/  SYNCS.PHASECHK.TRANS64 P0, [UR4+0x70], R0 ;  /* 0x00007000ff0075a7 */ /* 0x000e640008001004 */
[----:B-1----:R-:W-:Y:S05]  /*2910*/  @P0 EXIT ;  /* 0x000000000000094d */ /* 0x002fea0003800000 */
[----:B------:R-:W-:Y:S02]  /*2920*/  SHF.L.U32 R3, R3, 0x1f, RZ ;  /* 0x0000001f03037819 */ /* 0x000fe400000006ff */
[----:B------:R-:W-:-:S07]  /*2930*/  MOV R0, UR4 ;  /* 0x0000000400007c02 */ /* 0x000fce0008000f00 */
.L_x_46:
[----:B-1----:R1:W2:Y:S02]  /*2940*/  SYNCS.PHASECHK.TRANS64.TRYWAIT P0, [R0+URZ+0x70], R3 ;  /* 0x00007003000075a7 */ /* 0x0022a400080011ff */
[----:B--2---:R-:W-:Y:S05]  /*2950*/  @!P0 NANOSLEEP.SYNCS 0x989680 ;  /* 0x009896800000895d */ /* 0x004fea0003900000 */
[----:B------:R-:W2:Y:S02]  /*2960*/  @!P0 SYNCS.PHASECHK.TRANS64 P0, [R0+URZ+0x70], R3 ;  /* 0x00007003000085a7 */ /* 0x000ea400080010ff */
[----:B--2---:R-:W-:Y:S05]  /*2970*/  @P0 EXIT ;  /* 0x000000000000094d */ /* 0x004fea0003800000 */
[----:B------:R-:W-:Y:S05]  /*2980*/  BRA `(.L_x_46) ;  /* 0xfffffffc00ec7947 */ /* 0x000fea000383ffff */
.L_x_39:
[----:B------:R-:W-:-:S09]  /*2990*/  UISETP.NE.AND UP1, UPT, UR8, URZ, UPT ;  /* 0x000000ff0800728c */ /* 0x000fd2000bf25270 */
[----:B------:R-:W-:Y:S05]  /*29a0*/  BRA.U UP1, `(.L_x_47) ;  /* 0x0000000d01947547 */ /* 0x000fea000b800000 */
[----:B------:R-:W-:Y:S01]  /*29b0*/  UMOV UR4, 0x40 ;  /* 0x0000004000047882 */ /* 0x000fe20000000000 */
[----:B------:R-:W-:Y:S01]  /*29c0*/  NOP ;  /* 0x0000000000007918 */ /* 0x000fe20000000000 */
[----:B------:R-:W-:Y:S01]  /*29d0*/  ULEA UR4, UR37, UR4, 0x18 ;  /* 0x0000000425047291 */ /* 0x000fe2000f8ec0ff */
[----:B------:R-:W-:Y:S02]  /*29e0*/  UMOV UR5, 0x400 ;  /* 0x0000040000057882 */ /* 0x000fe40000000000 */
[----:B------:R-:W-:-:S06]  /*29f0*/  ULEA UR37, UR37, UR5, 0x18 ;  /* 0x0000000525257291 */ /* 0x000fcc000f8ec0ff */
[----:B------:R-:W1:Y:S02]  /*2a00*/  LDS.U8 R0, [UR4+0x1c] ;  /* 0x00001c04ff007984 */ /* 0x000e640008000000 */
[----:B-1----:R-:W-:-:S13]  /*2a10*/  ISETP.NE.AND P0, PT, R0, RZ, PT ;  /* 0x000000ff0000720c */ /* 0x002fda0003f05270 */
[----:B------:R-:W-:Y:S05]  /*2a20*/  @P0 BRA `(.L_x_48) ;  /* 0x0000000000580947 */ /* 0x000fea0003800000 */
[----:B------:R-:W-:-:S13]  /*2a30*/  ELECT P0, URZ, PT ;  /* 0x0000000000ff782f */ /* 0x000fda0003800000 */
[----:B------:R-:W-:Y:S05]  /*2a40*/  @!P0 BRA `(.L_x_49) ;  /* 0x0000000000608947 */ /* 0x000fea0003800000 */
[----:B------:R-:W-:Y:S01]  /*2a50*/  UMOV UR5, 0x10 ;  /* 0x0000001000057882 */ /* 0x000fe20000000000 */
[----:B------:R-:W-:Y:S01]  /*2a60*/  HFMA2 R0, -RZ, RZ, 0, 5.9604644775390625e-08 ;  /* 0x00000001ff007431 */ /* 0x000fe200000001ff */
[----:B------:R-:W-:-:S03]  /*2a70*/  MOV R2, 0xffff ;  /* 0x0000ffff00027802 */ /* 0x000fc60000000f00 */
[----:B------:R-:W-:Y:S04]  /*2a80*/  DEPBAR.LE SB1, 0x36 ;  /* 0x00009d800000791a */ /* 0x000fe80000000000 */
[----:B------:R-:W1:Y:S02]  /*2a90*/  UTCATOMSWS.FIND_AND_SET.ALIGN UP0, UR5, UR5 ;  /* 0x00000005000575e3 */ /* 0x000e640008000800 */
[----:B-1----:R-:W-:Y:S01]  /*2aa0*/  MOV R3, UR5 ;  /* 0x0000000500037c02 */ /* 0x002fe20008000f00 */
[----:B------:R-:W-:Y:S06]  /*2ab0*/  BRA.U UP0, `(.L_x_50) ;  /* 0x0000000100187547 */ /* 0x000fec000b800000 */
.L_x_51:
[----:B------:R-:W-:Y:S05]  /*2ac0*/  NANOSLEEP 0x64 ;  /* 0x000000640000795d */ /* 0x000fea0003800000 */
[----:B------:R-:W-:-:S05]  /*2ad0*/  UMOV UR5, 0x10 ;  /* 0x0000001000057882 */ /* 0x000fca0000000000 */
[----:B------:R-:W-:Y:S04]  /*2ae0*/  DEPBAR.LE SB1, 0x36 ;  /* 0x00009d800000791a */ /* 0x000fe80000000000 */
[----:B------:R-:W1:Y:S02]  /*2af0*/  UTCATOMSWS.FIND_AND_SET.ALIGN UP0, UR5, UR5 ;  /* 0x00000005000575e3 */ /* 0x000e640008000800 */
[----:B-1----:R-:W-:Y:S01]  /*2b00*/  MOV R3, UR5 ;  /* 0x0000000500037c02 */ /* 0x002fe20008000f00 */
[----:B------:R-:W-:Y:S05]  /*2b10*/  BRA.U !UP0, `(.L_x_51) ;  /* 0xfffffffd08e87547 */ /* 0x000fea000b83ffff */
.L_x_50:
[-C--:B------:R-:W-:Y:S02]  /*2b20*/  SHF.L.U32 R2, R2, R3.reuse, RZ ;  /* 0x0000000302027219 */ /* 0x080fe400000006ff */
[----:B------:R-:W-:Y:S01]  /*2b30*/  SHF.L.U32 R0, R0, R3, RZ ;  /* 0x0000000300007219 */ /* 0x000fe200000006ff */
[----:B------:R-:W-:Y:S02]  /*2b40*/  IMAD.SHL.U32 R3, R3, 0x20, RZ ;  /* 0x0000002003037824 */ /* 0x000fe400078e00ff */
[----:B------:R1:W-:Y:S04]  /*2b50*/  ATOMS.OR RZ, [UR4+0x14], R2 ;  /* 0x00001402ffff798c */ /* 0x0003e8000b000004 */
[----:B------:R1:W-:Y:S04]  /*2b60*/  ATOMS.OR RZ, [UR4+0x18], R0 ;  /* 0x00001800ffff798c */ /* 0x0003e8000b000004 */
[----:B------:R1:W-:Y:S01]  /*2b70*/  STS [UR37+0x110], R3 ;  /* 0x00011003ff007988 */ /* 0x0003e20008000825 */
[----:B------:R-:W-:Y:S05]  /*2b80*/  BRA `(.L_x_49) ;  /* 0x0000000000107947 */ /* 0x000fea0003800000 */
.L_x_48:
[----:B------:R-:W-:Y:S02]  /*2b90*/  MOV R0, 0xffffffff ;  /* 0xffffffff00007802 */ /* 0x000fe40000000f00 */
[----:B------:R-:W-:-:S03]  /*2ba0*/  MOV R2, 0x2bd0 ;  /* 0x00002bd000027802 */ /* 0x000fc60000000f00 */
[----:B------:R1:W-:Y:S04]  /*2bb0*/  STS [UR37+0x110], R0 ;  /* 0x00011000ff007988 */ /* 0x0003e80008000825 */
[----:B-1-3-5:R-:W-:Y:S05]  /*2bc0*/  CALL.REL.NOINC `($__internal_1_$__cuda_sm10x_tcgen05_guardrail_trap_phase_invalid_during_alloc) ;  /* 0x0000004c00647944 */ /* 0x02afea0003c00000 */
.L_x_49:
[----:B------:R-:W-:Y:S05]  /*2bd0*/  WARPSYNC.ALL ;  /* 0x0000000000007948 */ /* 0x000fea0003800000 */
[----:B------:R-:W2:Y:S01]  /*2be0*/  S2UR UR6, SR_CgaCtaId ;  /* 0x00000000000679c3 */ /* 0x000ea20000008800 */
[----:B------:R-:W-:Y:S01]  /*2bf0*/  UMOV UR4, 0x400 ;  /* 0x0000040000047882 */ /* 0x000fe20000000000 */
[----:B------:R-:W-:-:S06]  /*2c00*/  NOP ;  /* 0x0000000000007918 */ /* 0x000fcc0000000000 */
[----:B------:R-:W-:Y:S06]  /*2c10*/  BAR.ARV 0x6, 0xa0 ;  /* 0x0182800000007b1d */ /* 0x000fec0000002000 */
[----:B------:R-:W4:Y:S01]  /*2c20*/  LDCU UR7, c[0x0][0x38c] ;  /* 0x00007180ff0777ac */ /* 0x000f220008000800 */
[----:B------:R-:W-:Y:S01]  /*2c30*/  IMAD.MOV.U32 R11, RZ, RZ, 0x1 ;  /* 0x00000001ff0b7424 */ /* 0x000fe200078e00ff */
[----:B------:R-:W-:Y:S01]  /*2c40*/  CS2R R8, SRZ ;  /* 0x0000000000087805 */ /* 0x000fe2000001ff00 */
[----:B------:R-:W-:Y:S01]  /*2c50*/  IMAD.MOV.U32 R10, RZ, RZ, RZ ;  /* 0x000000ffff0a7224 */ /* 0x000fe200078e00ff */
[----:B------:R-:W-:Y:S01]  /*2c60*/  UMOV UR18, URZ ;  /* 0x000000ff00127c82 */ /* 0x000fe20008000000 */
[----:B------:R-:W-:Y:S01]  /*2c70*/  UMOV UR17, URZ ;  /* 0x000000ff00117c82 */ /* 0x000fe20008000000 */
[----:B------:R-:W-:Y:S01]  /*2c80*/  UMOV UR22, 0x0 ;  /* 0x0000000000167882 */ /* 0x000fe20000000000 */
[----:B------:R-:W-:Y:S01]  /*2c90*/  UMOV UR23, 0x4200010 ;  /* 0x0420001000177882 */ /* 0x000fe20000000000 */
[----:B------:R-:W-:Y:S01]  /*2ca0*/  UMOV UR20, 0x0 ;  /* 0x0000000000147882 */ /* 0x000fe20000000000 */
[----:B------:R-:W-:Y:S01]  /*2cb0*/  UMOV UR21, 0x4200010 ;  /* 0x0420001000157882 */ /* 0x000fe20000000000 */
[----:B--2---:R-:W-:Y:S01]  /*2cc0*/  ULEA UR6, UR6, UR4, 0x18 ;  /* 0x0000000406067291 */ /* 0x004fe2000f8ec0ff */
[----:B------:R-:W2:Y:S03]  /*2cd0*/  LDCU UR4, c[0x0][0x38c] ;  /* 0x00007180ff0477ac */ /* 0x000ea60008000800 */
[----:B------:R-:W-:-:S02]  /*2ce0*/  UIADD3 UR11, UPT, UPT, UR6, 0x4400, URZ ;  /* 0x00004400060b7890 */ /* 0x000fc4000fffe0ff */
[----:B----4-:R-:W-:-:S03]  /*2cf0*/  UIADD3 UR7, UPT, UPT, UR7, 0x3f, URZ ;  /* 0x0000003f07077890 */ /* 0x010fc6000fffe0ff */
[----:B-1----:R-:W1:Y:S01]  /*2d00*/  LDS R0, [UR6+0x110] ;  /* 0x00011006ff007984 */ /* 0x002e620008000800 */
[----:B------:R-:W-:Y:S02]  /*2d10*/  UIADD3 UR12, UPT, UPT, UR6, 0x7400, URZ ;  /* 0x00007400060c7890 */ /* 0x000fe4000fffe0ff */
[----:B------:R-:W-:Y:S02]  /*2d20*/  USHF.R.S32.HI UR5, URZ, 0x1f, UR7 ;  /* 0x0000001fff057899 */ /* 0x000fe40008011407 */
[----:B------:R-:W-:Y:S02]  /*2d30*/  USHF.R.U32.HI UR11, URZ, 0x4, UR11 ;  /* 0x00000004ff0b7899 */ /* 0x000fe4000801160b */
[----:B------:R-:W-:Y:S02]  /*2d40*/  ULEA.HI UR5, UR5, UR7, URZ, 0x6 ;  /* 0x0000000705057291 */ /* 0x000fe4000f8f30ff */
[----:B------:R-:W-:Y:S02]  /*2d50*/  USHF.R.U32.HI UR12, URZ, 0x4, UR12 ;  /* 0x00000004ff0c7899 */ /* 0x000fe4000801160c */
[----:B------:R-:W-:-:S02]  /*2d60*/  USHF.R.S32.HI UR5, URZ, 0x6, UR5 ;  /* 0x00000006ff057899 */ /* 0x000fc40008011405 */
[----:B------:R-:W-:Y:S02]  /*2d70*/  ULOP3.LUT UR11, UR11, 0x3fff, URZ, 0xc0, !UPT ;  /* 0x00003fff0b0b7892 */ /* 0x000fe4000f8ec0ff */
[----:B------:R-:W-:Y:S02]  /*2d80*/  UISETP.LT.AND UP0, UPT, UR5, 0x1, UPT ;  /* 0x000000010500788c */ /* 0x000fe4000bf01270 */
[----:B------:R-:W-:Y:S02]  /*2d90*/  ULOP3.LUT UR12, UR12, 0x3fff, URZ, 0xc0, !UPT ;  /* 0x00003fff0c0c7892 */ /* 0x000fe4000f8ec0ff */
[----:B------:R-:W-:Y:S02]  /*2da0*/  USEL UR10, UR5, 0x1, !UP0 ;  /* 0x00000001050a7887 */ /* 0x000fe4000c000000 */
[----:B------:R-:W-:Y:S02]  /*2db0*/  ULOP3.LUT UR11, UR11, 0x10000, URZ, 0xfc, !UPT ;  /* 0x000100000b0b7892 */ /* 0x000fe4000f8efcff */
[----:B------:R-:W-:-:S02]  /*2dc0*/  ULOP3.LUT UR12, UR12, 0x10000, URZ, 0xfc, !UPT ;  /* 0x000100000c0c7892 */ /* 0x000fc4000f8efcff */
[----:B------:R-:W-:Y:S02]  /*2dd0*/  UIADD3 UR10, UPT, UPT, -UR10, URZ, URZ ;  /* 0x000000ff0a0a7290 */ /* 0x000fe4000fffe1ff */
[----:B--2---:R-:W-:Y:S01]  /*2de0*/  UISETP.GE.AND UP3, UPT, UR4, 0x1, UPT ;  /* 0x000000010400788c */ /* 0x004fe2000bf66270 */
[----:B-1----:R-:W-:-:S15]  /*2df0*/  R2UR UR19, R0 ;  /* 0x00000000001372ca */ /* 0x002fde00000e0000 */
.L_x_58:
[----:B------:R-:W-:Y:S02]  /*2e00*/  LEA R0, R10, UR6, 0x3 ;  /* 0x000000060a007c11 */ /* 0x000fe4000f8e18ff */
[----:B------:R-:W-:Y:S02]  /*2e10*/  SHF.L.U32 R5, R9, 0x1f, RZ ;  /* 0x0000001f09057819 */ /* 0x000fe400000006ff */
[----:B------:R-:W-:Y:S01]  /*2e20*/  PLOP3.LUT P0, PT, PT, PT, UP3, 0x80, 0x8 ;  /* 0x000000000008781c */ /* 0x000fe20003f0f038 */
[----:B------:R-:W-:Y:S01]  /*2e30*/  VIADD R3, R0, 0x70 ;  /* 0x0000007000037836 */ /* 0x000fe20000000000 */
[----:B-1----:R-:W1:Y:S02]  /*2e40*/  SYNCS.PHASECHK.TRANS64.TRYWAIT P1, [R0+URZ+0x60], R5 ;  /* 0x00006005000075a7 */ /* 0x002e6400080211ff */
[----:B-1--4-:R-:W-:Y:S09]  /*2e50*/  @!P1 BRA `(.L_x_52) ;  /* 0x00000044004c9947 */ /* 0x012ff20003800000 */
.L_x_117:
[----:B------:R-:W-:Y:S01]  /*2e60*/  LEA R4, R10, UR6, 0x4 ;  /* 0x000000060a047c11 */ /* 0x000fe2000f8e20ff */
[----:B------:R-:W-:Y:S01]  /*2e70*/  @UP3 ULEA UR4, UR17, UR6, 0x3 ;  /* 0x0000000611043291 */ /* 0x000fe2000f8e18ff */
[----:B------:R-:W-:Y:S01]  /*2e80*/  PLOP3.LUT P2, PT, PT, PT, PT, 0x80, 0x8 ;  /* 0x000000000008781c */ /* 0x000fe20003f4f070 */
[----:B------:R-:W-:Y:S01]  /*2e90*/  ULEA UR8, UR18, UR6, 0x3 ;  /* 0x0000000612087291 */ /* 0x000fe2000f8e18ff */
[----:B------:R-:W-:Y:S02]  /*2ea0*/  PRMT R3, RZ, 0x654, R3 ;  /* 0x00000654ff037816 */ /* 0x000fe40000000003 */
[----:B-1----:R-:W1:Y:S01]  /*2eb0*/  LDS.128 R4, [R4+0xf0] ;  /* 0x0000f00004047984 */ /* 0x002e620000000c00 */
[----:B------:R-:W-:Y:S02]  /*2ec0*/  @P0 SHF.L.U32 R2, R8, 0x1f, RZ ;  /* 0x0000001f08020819 */ /* 0x000fe400000006ff */
[----:B------:R-:W-:Y:S01]  /*2ed0*/  SHF.L.U32 R0, R11, 0x1f, RZ ;  /* 0x0000001f0b007819 */ /* 0x000fe200000006ff */
[----:B------:R-:W-:Y:S01]  /*2ee0*/  @!PT LDS RZ, [RZ] ;  /* 0x00000000fffff984 */ /* 0x000fe20000000800 */
[----:B------:R-:W-:Y:S01]  /*2ef0*/  @!PT LDS RZ, [RZ] ;  /* 0x00000000fffff984 */ /* 0x000fe20000000800 */
[----:B------:R-:W-:Y:S01]  /*2f00*/  @!PT LDS RZ, [RZ] ;  /* 0x00000000fffff984 */ /* 0x000fe20000000800 */
[----:B------:R-:W-:Y:S01]  /*2f10*/  @!PT LDS RZ, [RZ] ;  /* 0x00000000fffff984 */ /* 0x000fe20000000800 */
[----:B------:R2:W-:Y:S06]  /*2f20*/  MEMBAR.ALL.CTA ;  /* 0x0000000000007992 */ /* 0x0005ec0000008000 */
[----:B--2---:R-:W2:Y:S02]  /*2f30*/  FENCE.VIEW.ASYNC.S ;  /* 0x00000000000073c6 */ /* 0x004ea40000000000 */
[----:B--2---:R2:W-:Y:S01]  /*2f40*/  SYNCS.ARRIVE.TRANS64.RED.A1T0 RZ, [R3+URZ], RZ ;  /* 0x000000ff03ff79a7 */ /* 0x0045e200081004ff */
[----:B------:R2:W4:Y:S01]  /*2f50*/  @P0 SYNCS.PHASECHK.TRANS64.TRYWAIT P2, [UR4], R2 ;  /* 0x00000002ff0005a7 */ /* 0x0005220008041104 */
[----:B------:R-:W-:Y:S01]  /*2f60*/  ULEA.HI UR4, UR18, UR18, URZ, 0x1 ;  /* 0x0000001212047291 */ /* 0x000fe2000f8f08ff */
[----:B-1----:R-:W-:-:S03]  /*2f70*/  LOP3.LUT P1, RZ, R6, 0x1, RZ, 0xc0, !PT ;  /* 0x0000000106ff7812 */ /* 0x002fc6000782c0ff */
[----:B------:R-:W-:Y:S02]  /*2f80*/  USHF.L.U32 UR9, UR4, 0x6, URZ ;  /* 0x0000000604097899 */ /* 0x000fe400080006ff */
[----:B------:R-:W-:Y:S02]  /*2f90*/  ULOP3.LUT UR4, UR4, 0xffe, URZ, 0xc0, !UPT ;  /* 0x00000ffe04047892 */ /* 0x000fe4000f8ec0ff */
[----:B------:R-:W-:Y:S02]  /*2fa0*/  ULOP3.LUT UR9, UR9, 0xffffff80, URZ, 0xc0, !UPT ;  /* 0xffffff8009097892 */ /* 0x000fe4000f8ec0ff */
[----:B------:R-:W-:Y:S02]  /*2fb0*/  UIADD3 UR4, UPT, UPT, -UR4, UR18, URZ ;  /* 0x0000001204047290 */ /* 0x000fe4000fffe1ff */
[----:B------:R-:W-:Y:S01]  /*2fc0*/  UIADD3 UR9, UPT, UPT, UR19, UR9, URZ ;  /* 0x0000000913097290 */ /* 0x000fe2000fffe0ff */
[----:B------:R-:W1:Y:S03]  /*2fd0*/  SYNCS.PHASECHK.TRANS64.TRYWAIT P0, [UR8+0xa0], R0 ;  /* 0x0000a000ff0075a7 */ /* 0x000e660008001108 */
[----:B------:R-:W-:Y:S01]  /*2fe0*/  ULEA UR9, UR4, UR9, 0x14 ;  /* 0x0000000904097291 */ /* 0x000fe2000f8ea0ff */
[----:B-12-4-:R-:W-:Y:S11]  /*2ff0*/  @!P0 BRA `(.L_x_53) ;  /* 0x0000004000f88947 */ /* 0x016ff60003800000 */
.L_x_119:
[----:B------:R-:W-:Y:S01]  /*3000*/  IADD3 R10, PT, PT, R10, 0x1, RZ ;  /* 0x000000010a0a7810 */ /* 0x000fe20007ffe0ff */
[----:B------:R-:W-:Y:S06]  /*3010*/  BRA.U !UP3, `(.L_x_54) ;  /* 0x000000010b987547 */ /* 0x000fec000b800000 */
[----:B------:R-:W-:Y:S01]  /*3020*/  UPLOP3.LUT UP4, UPT, UPT, UPT, UPT, 0x40, 0x4 ;  /* 0x000000000004789c */ /* 0x000fe20003f8e870 */
[----:B------:R-:W-:Y:S01]  /*3030*/  UMOV UR16, UR10 ;  /* 0x0000000a00107c82 */ /* 0x000fe20008000000 */
[----:B------:R-:W-:Y:S01]  /*3040*/  UMOV UR15, UR5 ;  /* 0x00000005000f7c82 */ /* 0x000fe20008000000 */
[----:B------:R-:W-:-:S08]  /*3050*/  UMOV UR14, UR17 ;  /* 0x00000011000e7c82 */ /* 0x000fd00008000000 */
.L_x_57:
[----:B------:R-:W-:Y:S02]  /*3060*/  UIADD3 UR16, UPT, UPT, UR16, 0x1, URZ ;  /* 0x0000000110107890 */ /* 0x000fe4000fffe0ff */
[----:B--2---:R-:W-:Y:S02]  /*3070*/  ULEA UR7, UR14, UR6, 0x3 ;  /* 0x000000060e077291 */ /* 0x004fe4000f8e18ff */
[----:B------:R-:W-:Y:S01]  /*3080*/  UISETP.NE.AND UP0, UPT, UR16, URZ, UPT ;  /* 0x000000ff1000728c */ /* 0x000fe2000bf05270 */
[----:B----4-:R-:W-:Y:S10]  /*3090*/  @P2 BRA `(.L_x_55) ;  /* 0x00000000000c2947 */ /* 0x010ff40003800000 */
[----:B-1----:R-:W-:Y:S04]  /*30a0*/  SHF.L.U32 R3, R8, 0x1f, RZ ;  /* 0x0000001f08037819 */ /* 0x002fe800000006ff */
[----:B------:R-:W1:Y:S02]  /*30b0*/  SYNCS.PHASECHK.TRANS64.TRYWAIT P0, [UR7], R3 ;  /* 0x00000003ff0075a7 */ /* 0x000e640008001107 */
[----:B-1----:R-:W-:Y:S05]  /*30c0*/  @!P0 BRA `(.L_x_56) ;  /* 0x0000004000dc8947 */ /* 0x002fea0003800000 */
.L_x_55:
[----:B------:R-:W-:Y:S01]  /*30d0*/  UISETP.NE.AND UP1, UPT, UR15, 0x1, UPT ;  /* 0x000000010f00788c */ /* 0x000fe2000bf25270 */
[----:B------:R-:W-:Y:S01]  /*30e0*/  PLOP3.LUT P2, PT, PT, PT, PT, 0x80, 0x8 ;  /* 0x000000000008781c */ /* 0x000fe20003f4f070 */
[----:B------:R-:W-:Y:S02]  /*30f0*/  UIADD3 UR17, UPT, UPT, UR14, 0x1, URZ ;  /* 0x000000010e117890 */ /* 0x000fe4000fffe0ff */
[----:B------:R-:W-:Y:S02]  /*3100*/  ULEA UR24, UR14, UR12, 0x9 ;  /* 0x0000000c0e187291 */ /* 0x000fe4000f8e48ff */
[----:B------:R-:W-:Y:S01]  /*3110*/  UISETP.NE.AND UP2, UPT, UR17, 0x3, UPT ;  /* 0x000000031100788c */ /* 0x000fe2000bf45270 */
[----:B------:R-:W-:Y:S01]  /*3120*/  PLOP3.LUT P0, PT, PT, PT, UP1, 0x80, 0x8 ;  /* 0x000000000008781c */ /* 0x000fe20003f0f018 */
[----:B------:R-:W-:Y:S02]  /*3130*/  ULEA UR26, UR14, UR11, 0x8 ;  /* 0x0000000b0e1a7291 */ /* 0x000fe4000f8e40ff */
[----:B------:R-:W-:Y:S02]  /*3140*/  USEL UR13, URZ, 0x1, UP2 ;  /* 0x00000001ff0d7887 */ /* 0x000fe40009000000 */
[----:B------:R-:W-:Y:S02]  /*3150*/  USEL UR17, UR17, URZ, UP2 ;  /* 0x000000ff11117287 */ /* 0x000fe40009000000 */
[----:B------:R-:W-:Y:S02]  /*3160*/  UIADD3 UR30, UPT, UPT, UR24, 0x2, URZ ;  /* 0x00000002181e7890 */ /* 0x000fe4000fffe0ff */
[----:B------:R-:W-:Y:S01]  /*3170*/  @UP1 ULEA UR4, UR17, UR6, 0x3 ;  /* 0x0000000611041291 */ /* 0x000fe2000f8e18ff */
[----:B------:R-:W-:Y:S01]  /*3180*/  LOP3.LUT R8, R8, UR13, RZ, 0x3c, !PT ;  /* 0x0000000d08087c12 */ /* 0x000fe2000f8e3cff */
[----:B------:R-:W-:Y:S02]  /*3190*/  UIADD3 UR28, UPT, UPT, UR26, 0x2, URZ ;  /* 0x000000021a1c7890 */ /* 0x000fe4000fffe0ff */
[----:B------:R-:W-:Y:S01]  /*31a0*/  UIADD3 UR7, UPT, UPT, UR7, 0x18, URZ ;  /* 0x0000001807077890 */ /* 0x000fe2000fffe0ff */
[----:B-1----:R-:W-:Y:S01]  /*31b0*/  @P0 SHF.L.U32 R0, R8, 0x1f, RZ ;  /* 0x0000001f08000819 */ /* 0x002fe200000006ff */
[----:B------:R-:W-:Y:S01]  /*31c0*/  UMOV UR25, 0x80004020 ;  /* 0x8000402000197882 */ /* 0x000fe20000000000 */
[----:B------:R-:W-:Y:S01]  /*31d0*/  UMOV UR27, 0x80004020 ;  /* 0x80004020001b7882 */ /* 0x000fe20000000000 */
[----:B------:R-:W-:Y:S01]  /*31e0*/  UMOV UR31, 0x80004020 ;  /* 0x80004020001f7882 */ /* 0x000fe20000000000 */
[----:B------:R2:W4:Y:S01]  /*31f0*/  @P0 SYNCS.PHASECHK.TRANS64.TRYWAIT P2, [UR4], R0 ;  /* 0x00000000ff0005a7 */ /* 0x0005220008041104 */
[----:B------:R-:W-:Y:S01]  /*3200*/  UIADD3 UR15, UPT, UPT, UR15, -0x1, URZ ;  /* 0xffffffff0f0f7890 */ /* 0x000fe2000fffe0ff */
[----:B------:R2:W-:Y:S01]  /*3210*/  UTCQMMA gdesc[UR26], gdesc[UR24], tmem[UR9], tmem[UR22], idesc[UR23], UP4 ;  /* 0x00ff16181a0075ea */ /* 0x0005e2000a000309 */
[----:B------:R-:W-:Y:S01]  /*3220*/  UPLOP3.LUT UP4, UPT, UPT, UPT, UPT, 0x80, 0x8 ;  /* 0x000000000008789c */ /* 0x000fe20003f8f070 */
[----:B------:R-:W-:Y:S01]  /*3230*/  UMOV UR29, 0x80004020 ;  /* 0x80004020001d7882 */ /* 0x000fe20000000000 */
[----:B------:R-:W-:Y:S01]  /*3240*/  UMOV UR14, UR17 ;  /* 0x00000011000e7c82 */ /* 0x000fe20008000000 */
[----:B------:R2:W-:Y:S01]  /*3250*/  UTCQMMA gdesc[UR28], gdesc[UR30], tmem[UR9], tmem[UR20], idesc[UR21], UPT ;  /* 0x00ff141e1c0075ea */ /* 0x0005e2000b800309 */
[----:B------:R2:W-:Y:S01]  /*3260*/  UTCBAR [UR7], URZ ;  /* 0x000000ff070073e9 */ /* 0x0005e200080000ff */
[----:B------:R-:W-:Y:S06]  /*3270*/  BRA.U UP0, `(.L_x_57) ;  /* 0xfffffffd00787547 */ /* 0x000fec000b83ffff */
.L_x_54:
[----:B------:R-:W-:Y:S01]  /*3280*/  UIADD3 UR18, UPT, UPT, UR18, 0x1, URZ ;  /* 0x0000000112127890 */ /* 0x000fe2000fffe0ff */
[C---:B------:R-:W-:Y:S01]  /*3290*/  ISETP.NE.AND P0, PT, R10.reuse, 0x2, PT ;  /* 0x000000020a00780c */ /* 0x040fe20003f05270 */
[----:B------:R-:W-:Y:S02]  /*32a0*/  UIADD3 UR8, UPT, UPT, UR8, 0x80, URZ ;  /* 0x0000008008087890 */ /* 0x000fe4000fffe0ff */
[----:B------:R-:W-:Y:S01]  /*32b0*/  UISETP.NE.AND UP0, UPT, UR18, 0x4, UPT ;  /* 0x000000041200788c */ /* 0x000fe2000bf05270 */
[----:B-12---:R-:W-:Y:S02]  /*32c0*/  SEL R0, RZ, 0x1, P0 ;  /* 0x00000001ff007807 */ /* 0x006fe40000000000 */
[----:B------:R-:W-:Y:S01]  /*32d0*/  SEL R10, R10, RZ, P0 ;  /* 0x000000ff0a0a7207 */ /* 0x000fe20000000000 */
[----:B------:R-:W-:Y:S01]  /*32e0*/  USEL UR4, URZ, 0x1, UP0 ;  /* 0x00000001ff047887 */ /* 0x000fe20008000000 */
[----:B------:R-:W-:Y:S01]  /*32f0*/  LOP3.LUT R9, R9, R0, RZ, 0x3c, !PT ;  /* 0x0000000009097212 */ /* 0x000fe200078e3cff */
[----:B------:R-:W-:Y:S01]  /*3300*/  USEL UR18, UR18, URZ, UP0 ;  /* 0x000000ff12127287 */ /* 0x000fe20008000000 */
[----:B------:R1:W-:Y:S03]  /*3310*/  UTCBAR [UR8], URZ ;  /* 0x000000ff080073e9 */ /* 0x0003e600080000ff */
[----:B------:R-:W-:Y:S01]  /*3320*/  LOP3.LUT R11, R11, UR4, RZ, 0x3c, !PT ;  /* 0x000000040b0b7c12 */ /* 0x000fe2000f8e3cff */
[----:B------:R-:W-:Y:S07]  /*3330*/  @P1 BRA `(.L_x_58) ;  /* 0xfffffff800b01947 */ /* 0x000fee000383ffff */
[----:B------:R-:W2:Y:S01]  /*3340*/  S2UR UR4, SR_CgaCtaId ;  /* 0x00000000000479c3 */ /* 0x000ea20000008800 */
[----:B------:R-:W-:Y:S01]  /*3350*/  ELECT P0, URZ, PT ;  /* 0x0000000000ff782f */ /* 0x000fe20003800000 */
[----:B------:R-:W-:Y:S01]  /*3360*/  IMAD.MOV.U32 R0, RZ, RZ, 0x1 ;  /* 0x00000001ff007424 */ /* 0x000fe200078e00ff */
[----:B------:R-:W-:Y:S01]  /*3370*/  UIADD3 UR6, UPT, UPT, UR6, 0xa0, URZ ;  /* 0x000000a006067890 */ /* 0x000fe2000fffe0ff */
[----:B------:R-:W-:Y:S01]  /*3380*/  SHF.L.U32 R3, R11, 0x1f, RZ ;  /* 0x0000001f0b037819 */ /* 0x000fe200000006ff */
[----:B------:R-:W-:-:S03]  /*3390*/  UMOV UR5, 0x40 ;  /* 0x0000004000057882 */ /* 0x000fc60000000000 */
[----:B------:R-:W-:Y:S01]  /*33a0*/  UVIRTCOUNT.DEALLOC.SMPOOL 0x80 ;  /* 0x000000800000784c */ /* 0x000fe20000000000 */
[----:B--2---:R-:W-:Y:S02]  /*33b0*/  ULEA UR4, UR4, UR5, 0x18 ;  /* 0x0000000504047291 */ /* 0x004fe4000f8ec0ff */
[----:B------:R-:W-:-:S07]  /*33c0*/  ULEA UR5, UR18, UR6, 0x3 ;  /* 0x0000000612057291 */ /* 0x000fce000f8e18ff */
[----:B------:R2:W-:Y:S02]  /*33d0*/  @P0 STS.U8 [UR4+0x1c], R0 ;  /* 0x00001c00ff000988 */ /* 0x0005e40008000004 */
[----:B------:R-:W3:Y:S02]  /*33e0*/  SYNCS.PHASECHK.TRANS64.TRYWAIT P0, [UR5], R3 ;  /* 0x00000003ff0075a7 */ /* 0x000ee40008001105 */
[----:B--23--:R-:W-:Y:S05]  /*33f0*/  @!P0 BRA `(.L_x_59) ;  /* 0x0000004000288947 */ /* 0x00cfea0003800000 */
.L_x_122:
[----:B------:R-:W-:-:S04]  /*3400*/  UIADD3 UR7, UPT, UPT, UR18, 0x1, URZ ;  /* 0x0000000112077890 */ /* 0x000fc8000fffe0ff */
[----:B------:R-:W-:-:S04]  /*3410*/  UISETP.NE.AND UP0, UPT, UR7, 0x4, UPT ;  /* 0x000000040700788c */ /* 0x000fc8000bf05270 */
[----:B-1----:R-:W-:Y:S02]  /*3420*/  USEL UR8, URZ, 0x1, UP0 ;  /* 0x00000001ff087887 */ /* 0x002fe40008000000 */
[----:B------:R-:W-:-:S04]  /*3430*/  USEL UR7, UR7, URZ, UP0 ;  /* 0x000000ff07077287 */ /* 0x000fc80008000000 */
[----:B------:R-:W-:Y:S01]  /*3440*/  ULEA UR5, UR7, UR6, 0x3 ;  /* 0x0000000607057291 */ /* 0x000fe2000f8e18ff */
[----:B------:R-:W-:-:S04]  /*3450*/  LOP3.LUT R2, R11, UR8, RZ, 0x3c, !PT ;  /* 0x000000080b027c12 */ /* 0x000fc8000f8e3cff */
[----:B--2---:R-:W-:-:S04]  /*3460*/  SHF.L.U32 R3, R2, 0x1f, RZ ;  /* 0x0000001f02037819 */ /* 0x004fc800000006ff */
[----:B------:R-:W1:Y:S02]  /*3470*/  SYNCS.PHASECHK.TRANS64.TRYWAIT P0, [UR5], R3 ;  /* 0x00000003ff0075a7 */ /* 0x000e640008001105 */
[----:B-1----:R-:W-:Y:S05]  /*3480*/  @!P0 BRA `(.L_x_60) ;  /* 0x00000040001c8947 */ /* 0x002fea0003800000 */
.L_x_124:
        /* <DEDUP_REMOVED lines=9> */
.L_x_126:
[----:B------:R-:W-:-:S04]  /*3520*/  UIADD3 UR7, UPT, UPT, UR7, 0x1, URZ ;  /* 0x0000000107077890 */ /* 0x000fc8000fffe0ff */
[----:B------:R-:W-:-:S04]  /*3530*/  UISETP.NE.AND UP0, UPT, UR7, 0x4, UPT ;  /* 0x000000040700788c */ /* 0x000fc8000bf05270 */
[----:B------:R-:W-:Y:S02]  /*3540*/  USEL UR5, URZ, 0x1, UP0 ;  /* 0x00000001ff057887 */ /* 0x000fe40008000000 */
[----:B------:R-:W-:-:S04]  /*3550*/  USEL UR7, UR7, URZ, UP0 ;  /* 0x000000ff07077287 */ /* 0x000fc80008000000 */
[----:B------:R-:W-:Y:S01]  /*3560*/  ULEA UR7, UR7, UR6, 0x3 ;  /* 0x0000000607077291 */ /* 0x000fe2000f8e18ff */
[----:B-1----:R-:W-:-:S04]  /*3570*/  LOP3.LUT R3, R2, UR5, RZ, 0x3c, !PT ;  /* 0x0000000502037c12 */ /* 0x002fc8000f8e3cff */
[----:B------:R-:W-:-:S04]  /*3580*/  SHF.L.U32 R3, R3, 0x1f, RZ ;  /* 0x0000001f03037819 */ /* 0x000fc800000006ff */
[----:B------:R-:W1:Y:S02]  /*3590*/  SYNCS.PHASECHK.TRANS64.TRYWAIT P0, [UR7], R3 ;  /* 0x00000003ff0075a7 */ /* 0x000e640008001107 */
[----:B-1----:R-:W-:Y:S05]  /*35a0*/  @!P0 BRA `(.L_x_62) ;  /* 0x0000004000048947 */ /* 0x002fea0003800000 */
.L_x_128:
[----:B------:R-:W-:Y:S01]  /*35b0*/  NOP ;  /* 0x0000000000007918 */ /* 0x000fe20000000000 */
[----:B-1----:R-:W1:Y:S01]  /*35c0*/  LDS R0, [UR4+0x14] ;  /* 0x00001404ff007984 */ /* 0x002e620008000800 */
[----:B------:R-:W-:Y:S01]  /*35d0*/  ULOP3.LUT UR6, UR19, 0xffff, URZ, 0xc0, !UPT ;  /* 0x0000ffff13067892 */ /* 0x000fe2000f8ec0ff */
[----:B------:R-:W-:Y:S01]  /*35e0*/  UMOV UR8, 0xffff ;  /* 0x0000ffff00087882 */ /* 0x000fe20000000000 */
[----:B------:R-:W-:Y:S02]  /*35f0*/  UMOV UR5, 0x1 ;  /* 0x0000000100057882 */ /* 0x000fe40000000000 */
[----:B------:R-:W-:-:S04]  /*3600*/  USHF.R.U32.HI UR6, URZ, 0x5, UR6 ;  /* 0x00000005ff067899 */ /* 0x000fc80008011606 */
[----:B------:R-:W-:Y:S02]  /*3610*/  USHF.L.U32 UR8, UR8, UR6, URZ ;  /* 0x0000000608087299 */ /* 0x000fe400080006ff */
[----:B------:R-:W-:-:S04]  /*3620*/  USHF.L.U32 UR5, UR5, UR6, URZ ;  /* 0x0000000605057299 */ /* 0x000fc800080006ff */
[----:B-1----:R-:W-:-:S04]  /*3630*/  LOP3.LUT R0, R0, UR8, RZ, 0xc0, !PT ;  /* 0x0000000800007c12 */ /* 0x002fc8000f8ec0ff */
[----:B------:R-:W-:-:S13]  /*3640*/  ISETP.NE.AND P0, PT, R0, UR8, PT ;  /* 0x0000000800007c0c */ /* 0x000fda000bf05270 */
[----:B------:R-:W-:Y:S05]  /*3650*/  @P0 BRA `(.L_x_63) ;  /* 0x0000000000580947 */ /* 0x000fea0003800000 */
[----:B------:R-:W1:Y:S02]  /*3660*/  LDS R0, [UR4+0x18] ;  /* 0x00001804ff007984 */ /* 0x000e640008000800 */
[----:B-1----:R-:W-:-:S04]  /*3670*/  LOP3.LUT R0, R0, UR5, RZ, 0xc0, !PT ;  /* 0x0000000500007c12 */ /* 0x002fc8000f8ec0ff */
[----:B------:R-:W-:-:S13]  /*3680*/  ISETP.NE.AND P0, PT, R0, UR5, PT ;  /* 0x0000000500007c0c */ /* 0x000fda000bf05270 */
[----:B------:R-:W-:Y:S05]  /*3690*/  @P0 BRA `(.L_x_64) ;  /* 0x00000000003c0947 */ /* 0x000fea0003800000 */
[----:B------:R-:W1:Y:S01]  /*36a0*/  S2R R2, SR_LANEID ;  /* 0x0000000000027919 */ /* 0x000e620000000000 */
[----:B------:R-:W-:Y:S01]  /*36b0*/  ULOP3.LUT UR8, URZ, UR8, URZ, 0x33, !UPT ;  /* 0x00000008ff087292 */ /* 0x000fe2000f8e33ff */
[----:B------:R-:W-:Y:S01]  /*36c0*/  LOP3.LUT R4, RZ, UR5, RZ, 0x33, !PT ;  /* 0x00000005ff047c12 */ /* 0x000fe2000f8e33ff */
[----:B------:R-:W-:Y:S02]  /*36d0*/  VOTEU.ANY UR7, UPT, PT ;  /* 0x0000000000077886 */ /* 0x000fe400038e0100 */
[----:B------:R-:W-:Y:S01]  /*36e0*/  UFLO.U32 UR7, UR7 ;  /* 0x00000007000772bd */ /* 0x000fe200080e0000 */
[----:B------:R-:W2:Y:S01]  /*36f0*/  REDUX UR5, R4 ;  /* 0x00000000040573c4 */ /* 0x000ea20000000000 */
[----:B------:R-:W-:-:S06]  /*3700*/  IMAD.U32 R0, RZ, RZ, UR8 ;  /* 0x00000008ff007e24 */ /* 0x000fcc000f8e00ff */
[----:B------:R3:W-:Y:S01]  /*3710*/  UTCATOMSWS.AND URZ, UR8 ;  /* 0x0000000800ff79e3 */ /* 0x0007e20008000000 */
[----:B------:R-:W4:Y:S01]  /*3720*/  REDUX UR6, R0 ;  /* 0x00000000000673c4 */ /* 0x000f220000000000 */
[----:B-1----:R-:W-:Y:S01]  /*3730*/  ISETP.EQ.U32.AND P0, PT, R2, UR7, PT ;  /* 0x0000000702007c0c */ /* 0x002fe2000bf02070 */
[----:B--2---:R-:W-:Y:S01]  /*3740*/  IMAD.U32 R2, RZ, RZ, UR5 ;  /* 0x00000005ff027e24 */ /* 0x004fe2000f8e00ff */
[----:B----4-:R-:W-:-:S11]  /*3750*/  MOV R3, UR6 ;  /* 0x0000000600037c02 */ /* 0x010fd60008000f00 */
[----:B------:R3:W-:Y:S04]  /*3760*/  @P0 ATOMS.AND RZ, [UR4+0x14], R3 ;  /* 0x00001403ffff098c */ /* 0x0007e8000a800004 */
[----:B------:R3:W-:Y:S01]  /*3770*/  @P0 ATOMS.AND RZ, [UR4+0x18], R2 ;  /* 0x00001802ffff098c */ /* 0x0007e2000a800004 */
[----:B------:R-:W-:Y:S05]  /*3780*/  BRA `(.L_x_65) ;  /* 0x0000000000147947 */ /* 0x000fea0003800000 */
.L_x_64:
[----:B------:R-:W-:Y:S02]  /*3790*/  MOV R2, 0x37b0 ;  /* 0x000037b000027802 */ /* 0x000fe40000000f00 */
[----:B----45:R-:W-:Y:S05]  /*37a0*/  CALL.REL.NOINC `($__internal_0_$__cuda_sm10x_tcgen05_guardrail_trap_col_being_dealloced_not_returned_by_alloc) ;  /* 0x0000004000607944 */ /* 0x030fea0003c00000 */
[----:B------:R-:W-:Y:S05]  /*37b0*/  BRA `(.L_x_65) ;  /* 0x0000000000087947 */ /* 0x000fea0003800000 */
.L_x_63:
[----:B------:R-:W-:Y:S02]  /*37c0*/  MOV R2, 0x37e0 ;  /* 0x000037e000027802 */ /* 0x000fe40000000f00 */
[----:B----45:R-:W-:Y:S05]  /*37d0*/  CALL.REL.NOINC `($__internal_2_$__cuda_sm10x_tcgen05_guardrail_trap_unallocated_columns_being_dealloced) ;  /* 0x00000040006c7944 */ /* 0x030fea0003c00000 */
.L_x_65:
[----:B------:R-:W-:Y:S01]  /*37e0*/  NOP ;  /* 0x0000000000007918 */ /* 0x000fe20000000000 */
[----:B---3--:R-:W-:Y:S05]  /*37f0*/  EXIT ;  /* 0x000000000000794d */ /* 0x008fea0003800000 */
.L_x_47:
[----:B------:R-:W-:-:S09]  /*3800*/  UISETP.NE.OR UP2, UPT, UR8, 0x3, !UP2 ;  /* 0x000000030800788c */ /* 0x000fd2000d745670 */
[----:B------:R-:W-:Y:S05]  /*3810*/  BRA.U UP2, `(.L_x_66) ;  /* 0x0000000d02407547 */ /* 0x000fea000b800000 */
[----:B------:R-:W1:Y:S01]  /*3820*/  LDC R0, c[0x0][0xb30] ;  /* 0x0002cc00ff007b82 */ /* 0x000e620000000800 */
[----:B------:R-:W2:Y:S01]  /*3830*/  LDCU.64 UR8, c[0x0][0x888] ;  /* 0x00011100ff0877ac */ /* 0x000ea20008000a00 */
[----:B------:R-:W-:Y:S02]  /*3840*/  HFMA2 R29, -RZ, RZ, 0, 0 ;  /* 0x00000000ff1d7431 */ /* 0x000fe400000001ff */
[----:B------:R-:W-:Y:S01]  /*3850*/  IMAD.MOV.U32 R31, RZ, RZ, 0x1 ;  /* 0x00000001ff1f7424 */ /* 0x000fe200078e00ff */
[----:B------:R-:W-:Y:S01]  /*3860*/  MOV R23, 0x1000 ;  /* 0x0000100000177802 */ /* 0x000fe20000000f00 */
[----:B------:R-:W4:Y:S01]  /*3870*/  LDCU.64 UR4, c[0x0][0x890] ;  /* 0x00011200ff0477ac */ /* 0x000f220008000a00 */
[----:B------:R-:W-:Y:S01]  /*3880*/  IMAD.MOV.U32 R30, RZ, RZ, RZ ;  /* 0x000000ffff1e7224 */ /* 0x000fe200078e00ff */
[----:B------:R-:W3:Y:S01]  /*3890*/  LDC R19, c[0x0][0x370] ;  /* 0x0000dc00ff137b82 */ /* 0x000ee20000000800 */
[----:B------:R-:W-:Y:S01]  /*38a0*/  UMOV UR7, 0x400 ;  /* 0x0000040000077882 */ /* 0x000fe20000000000 */
[----:B------:R-:W-:-:S02]  /*38b0*/  UPLOP3.LUT UP1, UPT, UPT, UPT, UPT, 0x40, 0x4 ;  /* 0x000000000004789c */ /* 0x000fc40003f2e870 */
[----:B------:R-:W-:-:S04]  /*38c0*/  ULEA UR7, UR37, UR7, 0x18 ;  /* 0x0000000725077291 */ /* 0x000fc8000f8ec0ff */
[----:B------:R-:W3:Y:S01]  /*38d0*/  LDC R2, c[0x0][0xb0c] ;  /* 0x0002c300ff027b82 */ /* 0x000ee20000000800 */
[----:B------:R-:W-:Y:S02]  /*38e0*/  UIADD3 UR13, UPT, UPT, UR7, 0x38, URZ ;  /* 0x00000038070d7890 */ /* 0x000fe4000fffe0ff */
[----:B--2---:R-:W-:Y:S02]  /*38f0*/  UISETP.NE.U32.AND UP2, UPT, UR8, URZ, UPT ;  /* 0x000000ff0800728c */ /* 0x004fe4000bf45070 */
[----:B------:R-:W-:Y:S02]  /*3900*/  UIADD3 UR17, UPT, UPT, UR7, 0x30, URZ ;  /* 0x0000003007117890 */ /* 0x000fe4000fffe0ff */
[----:B----4-:R-:W-:Y:S01]  /*3910*/  UISETP.NE.U32.AND UP3, UPT, UR4, URZ, UPT ;  /* 0x000000ff0400728c */ /* 0x010fe2000bf65070 */
[----:B------:R-:W2:Y:S01]  /*3920*/  LDC R18, c[0x0][0xb20] ;  /* 0x0002c800ff127b82 */ /* 0x000ea20000000800 */
[----:B-1----:R-:W-:Y:S01]  /*3930*/  ISETP.NE.AND P1, PT, R0, 0x1, PT ;  /* 0x000000010000780c */ /* 0x002fe20003f25270 */
[----:B------:R-:W-:-:S02]  /*3940*/  UISETP.NE.AND.EX UP2, UPT, UR9, URZ, UPT, UP2 ;  /* 0x000000ff0900728c */ /* 0x000fc4000bf45320 */
[----:B------:R-:W-:Y:S02]  /*3950*/  UPRMT UR13, UR37, 0x654, UR13 ;  /* 0x00000654250d7896 */ /* 0x000fe4000800000d */
[----:B------:R-:W-:Y:S02]  /*3960*/  UISETP.NE.AND.EX UP3, UPT, UR5, URZ, UPT, UP3 ;  /* 0x000000ff0500728c */ /* 0x000fe4000bf65330 */
[----:B------:R-:W1:Y:S08]  /*3970*/  LDC.64 R32, c[0x0][0x348] ;  /* 0x0000d200ff207b82 */ /* 0x000e700000000a00 */
[----:B------:R-:W4:Y:S08]  /*3980*/  LDC.64 R16, c[0x0][0xb10] ;  /* 0x0002c400ff107b82 */ /* 0x000f300000000a00 */
[----:B------:R-:W1:Y:S08]  /*3990*/  LDC.64 R6, c[0x0][0xb18] ;  /* 0x0002c600ff067b82 */ /* 0x000e700000000a00 */
[----:B------:R-:W1:Y:S08]  /*39a0*/  LDC.64 R4, c[0x0][0xb28] ;  /* 0x0002ca00ff047b82 */ /* 0x000e700000000a00 */
[----:B--23--:R-:W1:Y:S02]  /*39b0*/  LDC R22, c[0x0][0x374] ;  /* 0x0000dd00ff167b82 */ /* 0x00ce640000000800 */
.L_x_75:
[C---:B------:R-:W-:Y:S02]  /*39c0*/  LEA R0, R30.reuse, UR7, 0x3 ;  /* 0x000000071e007c11 */ /* 0x040fe4000f8e18ff */
[----:B------:R-:W-:Y:S02]  /*39d0*/  SHF.L.U32 R3, R29, 0x1f, RZ ;  /* 0x0000001f1d037819 */ /* 0x000fe400000006ff */
[----:B------:R-:W-:Y:S02]  /*39e0*/  LEA R24, R30, UR7, 0x4 ;  /* 0x000000071e187c11 */ /* 0x000fe4000f8e20ff */
[----:B--2---:R-:W2:Y:S02]  /*39f0*/  SYNCS.PHASECHK.TRANS64.TRYWAIT P0, [R0+URZ+0x60], R3 ;  /* 0x00006003000075a7 */ /* 0x004ea400080011ff */
[----:B--2---:R-:W-:Y:S05]  /*3a00*/  @!P0 BRA `(.L_x_67) ;  /* 0x0000003c00048947 */ /* 0x004fea0003800000 */
.L_x_129:
[----:B------:R-:W-:Y:S01]  /*3a10*/  ISETP.GE.AND P0, PT, R40, 0x1, PT ;  /* 0x000000012800780c */ /* 0x000fe20003f06270 */
[----:B------:R-:W3:Y:S01]  /*3a20*/  LDS.128 R24, [R24+0xf0] ;  /* 0x0000f00018187984 */ /* 0x000ee20000000c00 */
[----:B--2---:R-:W-:Y:S01]  /*3a30*/  VIADD R0, R0, 0x70 ;  /* 0x0000007000007836 */ /* 0x004fe20000000000 */
[----:B------:R-:W-:Y:S01]  /*3a40*/  @!PT LDS RZ, [RZ] ;  /* 0x00000000fffff984 */ /* 0x000fe20000000800 */
[----:B------:R-:W-:Y:S01]  /*3a50*/  @!PT LDS RZ, [RZ] ;  /* 0x00000000fffff984 */ /* 0x000fe20000000800 */
[----:B------:R-:W-:Y:S01]  /*3a60*/  @!PT LDS RZ, [RZ] ;  /* 0x00000000fffff984 */ /* 0x000fe20000000800 */
[----:B------:R-:W-:Y:S01]  /*3a70*/  @!PT LDS RZ, [RZ] ;  /* 0x00000000fffff984 */ /* 0x000fe20000000800 */
[----:B------:R2:W-:Y:S06]  /*3a80*/  MEMBAR.ALL.CTA ;  /* 0x0000000000007992 */ /* 0x0005ec0000008000 */
[----:B--2---:R-:W2:Y:S01]  /*3a90*/  FENCE.VIEW.ASYNC.S ;  /* 0x00000000000073c6 */ /* 0x004ea20000000000 */
[----:B------:R-:W-:Y:S04]  /*3aa0*/  PRMT R0, RZ, 0x654, R0 ;  /* 0x00000654ff007816 */ /* 0x000fe80000000000 */
[----:B--2---:R2:W-:Y:S01]  /*3ab0*/  SYNCS.ARRIVE.TRANS64.RED.A1T0 RZ, [R0+URZ], RZ ;  /* 0x000000ff00ff79a7 */ /* 0x0045e200081004ff */
[----:B---3--:R-:W-:Y:S11]  /*3ac0*/  LOP3.LUT P3, RZ, R26, 0x1, RZ, 0xc0, !PT ;  /* 0x000000011aff7812 */ /* 0x008ff6000786c0ff */
[----:B------:R-:W-:Y:S02]  /*3ad0*/  @!UPT UIADD3 URZ, UPT, UPT, URZ, URZ, URZ ;  /* 0x000000fffffff290 */ /* 0x000fe4000fffe0ff */
[----:B------:R-:W-:Y:S02]  /*3ae0*/  @P3 MOV R13, R24 ;  /* 0x00000018000d3202 */ /* 0x000fe40000000f00 */
[----:B------:R-:W-:Y:S01]  /*3af0*/  @P3 LOP3.LUT R8, R25, 0xffff, RZ, 0xc0, !PT ;  /* 0x0000ffff19083812 */ /* 0x000fe200078ec0ff */
[----:B--2---:R-:W-:Y:S06]  /*3b00*/  @!P0 BRA `(.L_x_68) ;  /* 0x0000000000a48947 */ /* 0x004fec0003800000 */
[----:B-1----:R-:W-:Y:S01]  /*3b10*/  IMAD.HI.U32 R35, R22, R7, RZ ;  /* 0x0000000716237227 */ /* 0x002fe200078e00ff */
[----:B------:R-:W-:Y:S02]  /*3b20*/  ISETP.NE.AND P0, PT, R6, 0x1, PT ;  /* 0x000000010600780c */ /* 0x000fe40003f05270 */
[----:B------:R-:W-:Y:S01]  /*3b30*/  ISETP.NE.AND P2, PT, R40, 0x1, PT ;  /* 0x000000012800780c */ /* 0x000fe20003f45270 */
[----:B----4-:R-:W-:Y:S01]  /*3b40*/  IMAD.HI.U32 R34, R19, R16, RZ ;  /* 0x0000001013227227 */ /* 0x010fe200078e00ff */
[----:B------:R-:W-:Y:S02]  /*3b50*/  SHF.R.U32.HI R35, RZ, R18, R35 ;  /* 0x00000012ff237219 */ /* 0x000fe40000011623 */
[----:B------:R-:W-:Y:S01]  /*3b60*/  ISETP.NE.AND P4, PT, R2, 0x1, PT ;  /* 0x000000010200780c */ /* 0x000fe20003f85270 */
[----:B------:R-:W-:Y:S01]  /*3b70*/  IMAD.HI.U32 R36, R13, R16, RZ ;  /* 0x000000100d247227 */ /* 0x000fe200078e00ff */
[----:B------:R-:W-:Y:S02]  /*3b80*/  SHF.R.U32.HI R34, RZ, R17, R34 ;  /* 0x00000011ff227219 */ /* 0x000fe40000011622 */
[----:B------:R-:W-:Y:S01]  /*3b90*/  SEL R3, R22, R35, !P0 ;  /* 0x0000002316037207 */ /* 0x000fe20004000000 */
[C---:B------:R-:W-:Y:S01]  /*3ba0*/  IMAD.HI.U32 R35, R8.reuse, R7, RZ ;  /* 0x0000000708237227 */ /* 0x040fe200078e00ff */
[----:B------:R-:W-:Y:S02]  /*3bb0*/  SEL R11, R19, R34, !P4 ;  /* 0x00000022130b7207 */ /* 0x000fe40006000000 */
[----:B------:R-:W-:Y:S01]  /*3bc0*/  SHF.R.U32.HI R36, RZ, R17, R36 ;  /* 0x00000011ff247219 */ /* 0x000fe20000011624 */
[----:B------:R-:W-:Y:S01]  /*3bd0*/  IMAD.HI.U32 R38, R3, R4, RZ ;  /* 0x0000000403267227 */ /* 0x000fe200078e00ff */
[----:B------:R-:W-:Y:S03]  /*3be0*/  SHF.R.U32.HI R35, RZ, R18, R35 ;  /* 0x00000012ff237219 */ /* 0x000fe60000011623 */
[----:B------:R-:W-:Y:S01]  /*3bf0*/  IMAD.HI.U32 R34, R11, R4, RZ ;  /* 0x000000040b227227 */ /* 0x000fe200078e00ff */
[----:B------:R-:W-:Y:S02]  /*3c00*/  @P2 SHF.R.U32.HI R3, RZ, R5, R38 ;  /* 0x00000005ff032219 */ /* 0x000fe40000011626 */
[----:B------:R-:W-:Y:S02]  /*3c10*/  SEL R9, R8, R35, !P0 ;  /* 0x0000002308097207 */ /* 0x000fe40004000000 */
[----:B------:R-:W-:Y:S01]  /*3c20*/  @P2 SHF.R.U32.HI R11, RZ, R5, R34 ;  /* 0x00000005ff0b2219 */ /* 0x000fe20000011622 */
[C---:B------:R-:W-:Y:S01]  /*3c30*/  IMAD R10, R40.reuse, R3, RZ ;  /* 0x00000003280a7224 */ /* 0x040fe200078e02ff */
[----:B------:R-:W-:Y:S01]  /*3c40*/  SEL R3, R13, R36, !P4 ;  /* 0x000000240d037207 */ /* 0x000fe20006000000 */
[C---:B------:R-:W-:Y:S03]  /*3c50*/  IMAD.HI.U32 R14, R9.reuse, R4, RZ ;  /* 0x00000004090e7227 */ /* 0x040fe600078e00ff */
[----:B------:R-:W-:Y:S01]  /*3c60*/  ISETP.GE.AND P0, PT, R9, R10, PT ;  /* 0x0000000a0900720c */ /* 0x000fe20003f06270 */
[C---:B------:R-:W-:Y:S01]  /*3c70*/  IMAD R12, R40.reuse, R11, RZ ;  /* 0x0000000b280c7224 */ /* 0x040fe200078e02ff */
[-C--:B------:R-:W-:Y:S04]  /*3c80*/  SHF.R.U32.HI R14, RZ, R5.reuse, R14 ;  /* 0x00000005ff0e7219 */ /* 0x080fe8000001160e */
[----:B------:R-:W-:Y:S02]  /*3c90*/  ISETP.GE.OR P0, PT, R3, R12, P0 ;  /* 0x0000000c0300720c */ /* 0x000fe40000706670 */
[----:B------:R-:W-:Y:S05]  /*3ca0*/  SEL R15, R9, R14, !P2 ;  /* 0x0000000e090f7207 */ /* 0x000fea0005000000 */
[----:B------:R-:W-:Y:S04]  /*3cb0*/  IMAD.MOV R14, RZ, RZ, -R15 ;  /* 0x000000ffff0e7224 */ /* 0x000fe800078e0a0f */
[----:B------:R-:W-:Y:S02]  /*3cc0*/  IMAD R14, R40, R14, R9 ;  /* 0x0000000e280e7224 */ /* 0x000fe400078e0209 */
[C---:B------:R-:W-:Y:S05]  /*3cd0*/  @!P0 IMAD.HI.U32 R10, R3.reuse, R4, RZ ;  /* 0x00000004030a8227 */ /* 0x040fea00078e00ff */
[----:B------:R-:W-:Y:S04]  /*3ce0*/  @!P0 SHF.R.U32.HI R10, RZ, R5, R10 ;  /* 0x00000005ff0a8219 */ /* 0x000fe8000001160a */
[----:B------:R-:W-:Y:S01]  /*3cf0*/  @!P0 SEL R0, R3, R10, !P2 ;  /* 0x0000000a03008207 */ /* 0x000fe20005000000 */
[----:B------:R-:W-:Y:S03]  /*3d00*/  IMAD.MOV R10, RZ, RZ, -R3 ;  /* 0x000000ffff0a7224 */ /* 0x000fe600078e0a03 */
[----:B------:R-:W-:Y:S01]  /*3d10*/  @!P0 IADD3 R15, PT, PT, R15, -R0, RZ ;  /* 0x800000000f0f8210 */ /* 0x000fe20007ffe0ff */
[----:B------:R-:W-:Y:S01]  /*3d20*/  @!P0 IMAD R0, R11, R14, R0 ;  /* 0x0000000e0b008224 */ /* 0x000fe200078e0200 */
[----:B------:R-:W-:Y:S01]  /*3d30*/  IADD3 R11, PT, PT, -R9, RZ, RZ ;  /* 0x000000ff090b7210 */ /* 0x000fe20007ffe1ff */
[----:B------:R-:W-:Y:S02]  /*3d40*/  IMAD R13, R2, R10, R13 ;  /* 0x0000000a020d7224 */ /* 0x000fe400078e020d */
[----:B------:R-:W-:Y:S02]  /*3d50*/  @!P0 IMAD R9, R15, R40, R3 ;  /* 0x000000280f098224 */ /* 0x000fe400078e0203 */
[----:B------:R-:W-:Y:S02]  /*3d60*/  @!P0 IMAD.MOV.U32 R3, RZ, RZ, R0 ;  /* 0x000000ffff038224 */ /* 0x000fe400078e0000 */
[----:B------:R-:W-:Y:S02]  /*3d70*/  IMAD R8, R6, R11, R8 ;  /* 0x0000000b06087224 */ /* 0x000fe400078e0208 */
[----:B------:R-:W-:Y:S02]  /*3d80*/  IMAD R13, R3, R2, R13 ;  /* 0x00000002030d7224 */ /* 0x000fe400078e020d */
[----:B------:R-:W-:Y:S02]  /*3d90*/  IMAD R8, R9, R6, R8 ;  /* 0x0000000609087224 */ /* 0x000fe400078e0208 */
.L_x_68:
[----:B------:R-:W-:Y:S05]  /*3da0*/  BRA.U UP1, `(.L_x_69) ;  /* 0x0000000101107547 */ /* 0x000fea000b800000 */
[----:B------:R-:W-:Y:S04]  /*3db0*/  MOV R0, UR6 ;  /* 0x0000000600007c02 */ /* 0x000fe80008000f00 */
[----:B------:R-:W-:Y:S04]  /*3dc0*/  SHF.L.U32 R3, R0, 0x1f, RZ ;  /* 0x0000001f00037819 */ /* 0x000fe800000006ff */
[----:B------:R-:W2:Y:S02]  /*3dd0*/  SYNCS.PHASECHK.TRANS64.TRYWAIT P0, [UR7+0x58], R3 ;  /* 0x00005803ff0075a7 */ /* 0x000ea40008001107 */
[----:B--2---:R-:W-:Y:S05]  /*3de0*/  @!P0 BRA `(.L_x_70) ;  /* 0x0000003800208947 */ /* 0x004fea0003800000 */
.L_x_69:
[----:B------:R-:W-:Y:S02]  /*3df0*/  R2UR UR19, R21 ;  /* 0x00000000151372ca */ /* 0x000fe400000e0000 */
[----:B------:R-:W-:Y:S02]  /*3e00*/  R2UR UR18, R20 ;  /* 0x00000000141272ca */ /* 0x000fe400000e0000 */
[----:B------:R-:W-:Y:S02]  /*3e10*/  ISETP.NE.U32.AND P2, PT, RZ, UR4, PT ;  /* 0x00000004ff007c0c */ /* 0x000fe4000bf45070 */
[----:B------:R-:W-:Y:S02]  /*3e20*/  SHF.L.U32 R12, R31, 0x1f, RZ ;  /* 0x0000001f1f0c7819 */ /* 0x000fe400000006ff */
[----:B------:R-:W-:Y:S05]  /*3e30*/  ISETP.NE.AND.EX P2, PT, RZ, UR5, PT, P2 ;  /* 0x00000005ff007c0c */ /* 0x000fea000bf45320 */
[----:B------:R-:W-:Y:S02]  /*3e40*/  USHF.L.U32 UR19, UR19, 0x6, URZ ;  /* 0x0000000613137899 */ /* 0x000fe400080006ff */
[----:B------:R-:W-:Y:S01]  /*3e50*/  USHF.L.U32 UR18, UR18, 0x7, URZ ;  /* 0x0000000712127899 */ /* 0x000fe200080006ff */
[----:B------:R-:W-:Y:S11]  /*3e60*/  BRA.U !UP3, `(.L_x_71) ;  /* 0x000000010b347547 */ /* 0x000ff6000b800000 */
[----:B------:R-:W-:Y:S01]  /*3e70*/  UPLOP3.LUT UP0, UPT, UPT, UPT, UP2, 0x80, 0x8 ;  /* 0x000000000008789c */ /* 0x000fe20003f0f020 */
[----:B--2---:R-:W-:Y:S02]  /*3e80*/  HFMA2 R0, -RZ, RZ, 0, 5.9604644775390625e-08 ;  /* 0x00000001ff007431 */ /* 0x004fe400000001ff */
[----:B------:R-:W-:Y:S03]  /*3e90*/  IMAD.MOV.U32 R95, RZ, RZ, 0x1 ;  /* 0x00000001ff5f7424 */ /* 0x000fe600078e00ff */
[----:B------:R-:W-:Y:S05]  /*3ea0*/  PLOP3.LUT P0, PT, PT, PT, UP0, 0x80, 0x8 ;  /* 0x000000000008781c */ /* 0x000fea0003f0f008 */
[----:B------:R-:W2:Y:S01]  /*3eb0*/  @UP0 LDCU.64 UR10, c[0x0][0x888] ;  /* 0x00011100ff0a07ac */ /* 0x000ea20008000a00 */
[----:B------:R-:W-:Y:S07]  /*3ec0*/  @UP0 UIMAD UR8, UR36, UR4, URZ ;  /* 0x00000004240802a4 */ /* 0x000fee000f8e02ff */
[----:B------:R-:W-:Y:S01]  /*3ed0*/  @!P0 PRMT R95, R0, 0x7610, R95 ;  /* 0x00007610005f8816 */ /* 0x000fe2000000005f */
[----:B--2---:R-:W-:Y:S03]  /*3ee0*/  @UP0 UIMAD.WIDE UR10, UR8, 0x4, UR10 ;  /* 0x00000004080a08a5 */ /* 0x004fe6000f8e020a */
[----:B------:R-:W2:Y:S03]  /*3ef0*/  @!UP0 LDCU UR8, c[0x0][0x880] ;  /* 0x00011000ff0887ac */ /* 0x000ea60008000800 */
[----:B------:R-:W-:Y:S01]  /*3f00*/  IMAD.U32 R10, RZ, RZ, UR10 ;  /* 0x0000000aff0a7e24 */ /* 0x000fe2000f8e00ff */
[----:B------:R-:W-:Y:S05]  /*3f10*/  MOV R11, UR11 ;  /* 0x0000000b000b7c02 */ /* 0x000fea0008000f00 */
[----:B-----5:R3:W5:Y:S02]  /*3f20*/  @P0 LDG.E R49, desc[UR46][R10.64] ;  /* 0x0000002e0a310981 */ /* 0x020764000c1e1900 */
[----:B--23--:R-:W-:Y:S07]  /*3f30*/  @!P0 IMAD.U32 R49, RZ, RZ, UR8 ;  /* 0x00000008ff318e24 */ /* 0x00cfee000f8e00ff */
.L_x_71:
[----:B-----5:R-:W-:Y:S01]  /*3f40*/  @!P2 FSETP.EQ.AND P0, PT, R49, RZ, PT ;  /* 0x000000ff3100a20b */ /* 0x020fe20003f02000 */
[----:B------:R-:W-:Y:S01]  /*3f50*/  @!UPT UIADD3 URZ, UPT, UPT, URZ, URZ, URZ ;  /* 0x000000fffffff290 */ /* 0x000fe2000fffe0ff */
[----:B------:R-:W-:Y:S11]  /*3f60*/  @!P2 BRA `(.L_x_72) ;  /* 0x000000000014a947 */ /* 0x000ff60003800000 */
[----:B------:R-:W-:Y:S02]  /*3f70*/  LOP3.LUT P2, RZ, R95, 0xff, RZ, 0xc0, !PT ;  /* 0x000000ff5fff7812 */ /* 0x000fe4000784c0ff */
[----:B------:R-:W-:Y:S04]  /*3f80*/  PLOP3.LUT P0, PT, PT, PT, UP0, 0x80, 0x8 ;  /* 0x000000000008781c */ /* 0x000fe80003f0f008 */
[----:B------:R-:W-:Y:S07]  /*3f90*/  PLOP3.LUT P0, PT, P0, PT, PT, 0x8, 0x80 ;  /* 0x000000000080781c */ /* 0x000fee000070e170 */
[----:B------:R-:W-:Y:S11]  /*3fa0*/  @P2 FSETP.EQ.AND P0, PT, R49, RZ, PT ;  /* 0x000000ff3100220b */ /* 0x000ff60003f02000 */
[----:B------:R-:W-:Y:S02]  /*3fb0*/  @!UPT UIADD3 URZ, UPT, UPT, URZ, URZ, URZ ;  /* 0x000000fffffff290 */ /* 0x000fe4000fffe0ff */
.L_x_72:
[----:B------:R-:W3:Y:S01]  /*3fc0*/  SYNCS.PHASECHK.TRANS64.TRYWAIT P2, [UR7+0x40], R12 ;  /* 0x0000400cff0075a7 */ /* 0x000ee20008041107 */
[----:B------:R-:W-:Y:S04]  /*3fd0*/  ELECT P4, URZ, PT ;  /* 0x0000000000ff782f */ /* 0x000fe80003880000 */
[----:B------:R-:W-:Y:S11]  /*3fe0*/  PLOP3.LUT P4, PT, P0, P4, PT, 0xf2, 0x2f ;  /* 0x00000000002f781c */ /* 0x000ff60000789e72 */
[----:B------:R-:W-:Y:S02]  /*3ff0*/  @!UPT UIADD3 URZ, UPT, UPT, URZ, URZ, URZ ;  /* 0x000000fffffff290 */ /* 0x000fe4000fffe0ff */
[----:B-1----:R-:W-:Y:S05]  /*4000*/  @!P4 IADD3 R21, P0, PT, R32, 0x580, RZ ;  /* 0x000005802015c810 */ /* 0x002fea0007f1e0ff */
[----:B------:R-:W-:Y:S01]  /*4010*/  @!P4 IMAD.X R20, RZ, RZ, R33, P0 ;  /* 0x000000ffff14c224 */ /* 0x000fe200000e0621 */
[----:B---3--:R-:W-:Y:S07]  /*4020*/  @!P2 BRA `(.L_x_73) ;  /* 0x0000003400a8a947 */ /* 0x008fee0003800000 */
.L_x_132:
[----:B------:R-:W3:Y:S01]  /*4030*/  LDC.64 R14, c[0x0][0xb10] ;  /* 0x0002c400ff0e7b82 */ /* 0x000ee20000000a00 */
[----:B------:R-:W-:Y:S01]  /*4040*/  @!P4 R2UR UR8, R20 ;  /* 0x000000001408c2ca */ /* 0x000fe200000e0000 */
[----:B------:R-:W-:Y:S01]  /*4050*/  VOTEU.ALL UP1, P4 ;  /* 0x0000000000ff7886 */ /* 0x000fe20002020000 */
[----:B------:R-:W-:Y:S01]  /*4060*/  @!P4 R2UR UR9, R21 ;  /* 0x000000001509c2ca */ /* 0x000fe200000e0000 */
[----:B------:R-:W-:Y:S01]  /*4070*/  UMOV UR10, 0x0 ;  /* 0x00000000000a7882 */ /* 0x000fe20000000000 */
[----:B------:R-:W-:Y:S03]  /*4080*/  UMOV UR11, 0x10000000 ;  /* 0x10000000000b7882 */ /* 0x000fe60000000000 */
[----:B------:R-:W5:Y:S01]  /*4090*/  LDC.64 R10, c[0x0][0xb18] ;  /* 0x0002c600ff0a7b82 */ /* 0x000f620000000a00 */
[----:B------:R-:W-:Y:S01]  /*40a0*/  @!UP1 UIADD3 UR16, UPT, UPT, UR7, 0x200, URZ ;  /* 0x0000020007109890 */ /* 0x000fe2000fffe0ff */
[----:B------:R-:W-:Y:S01]  /*40b0*/  @P3 SHF.R.U32.HI R28, RZ, 0x10, R25 ;  /* 0x00000010ff1c3819 */ /* 0x000fe20000011619 */
[----:B------:R-:W-:Y:S01]  /*40c0*/  VOTEU.ALL UP1, P4 ;  /* 0x0000000000ff7886 */ /* 0x000fe20002020000 */
[----:B------:R-:W-:Y:S01]  /*40d0*/  UMOV UR20, UR36 ;  /* 0x0000002400147c82 */ /* 0x000fe20008000000 */
[----:B------:R-:W-:Y:S03]  /*40e0*/  VIADD R30, R30, 0x1 ;  /* 0x000000011e1e7836 */ /* 0x000fe60000000000 */
[----:B--2---:R-:W2:Y:S01]  /*40f0*/  @!P1 LDC R0, c[0x0][0xb20] ;  /* 0x0002c800ff009b82 */ /* 0x004ea20000000800 */
[----:B------:R-:W-:Y:S01]  /*4100*/  IMAD.U32 R21, RZ, RZ, UR8 ;  /* 0x00000008ff157e24 */ /* 0x000fe2000f8e00ff */
[----:B------:R-:W-:Y:S06]  /*4110*/  UPRMT UR8, UR37, 0x654, UR17 ;  /* 0x0000065425087896 */ /* 0x000fec0008000011 */
[----:B-1----:R-:W1:Y:S01]  /*4120*/  @!P1 LDC R3, c[0x0][0xb0c] ;  /* 0x0002c300ff039b82 */ /* 0x002e620000000800 */
[----:B------:R-:W-:Y:S01]  /*4130*/  IMAD.U32 R20, RZ, RZ, UR9 ;  /* 0x00000009ff147e24 */ /* 0x000fe2000f8e00ff */
[----:B------:R-:W-:Y:S04]  /*4140*/  @!P4 R2UR UR15, R21 ;  /* 0x00000000150fc2ca */ /* 0x000fe800000e0000 */
[----:B------:R-:W-:Y:S01]  /*4150*/  @!P4 R2UR UR14, R20 ;  /* 0x00000000140ec2ca */ /* 0x000fe200000e0000 */
[----:B------:R-:W-:Y:S11]  /*4160*/  @!P4 IMAD.MOV.U32 R20, RZ, RZ, 0x1000 ;  /* 0x00001000ff14c424 */ /* 0x000ff600078e00ff */
[----:B------:R-:W-:Y:S01]  /*4170*/  @!UPT UIADD3 URZ, UPT, UPT, URZ, URZ, URZ ;  /* 0x000000fffffff290 */ /* 0x000fe2000fffe0ff */
[----:B------:R1:W-:Y:S01]  /*4180*/  @!UP1 UTMALDG.3D [UR16], [UR14], desc[UR10] ;  /* 0x00000a100e0095b4 */ /* 0x0003e20008011000 */
[----:B------:R1:W-:Y:S02]  /*4190*/  @!P4 SYNCS.ARRIVE.TRANS64.RED.A0TR RZ, [UR7+0x30], R20 ;  /* 0x00003014ffffc9a7 */ /* 0x0003e40008300407 */
[----:B-1----:R-:W-:Y:S01]  /*41a0*/  @!P1 ISETP.NE.AND P2, PT, R3, 0x1, PT ;  /* 0x000000010300980c */ /* 0x002fe20003f45270 */
[C---:B---3--:R-:W-:Y:S01]  /*41b0*/  @!P1 IMAD.HI.U32 R14, R13.reuse, R14, RZ ;  /* 0x0000000e0d0e9227 */ /* 0x048fe200078e00ff */
[----:B-----5:R-:W-:Y:S03]  /*41c0*/  @!P1 ISETP.NE.AND P0, PT, R10, 0x1, PT ;  /* 0x000000010a00980c */ /* 0x020fe60003f05270 */
[C---:B------:R-:W-:Y:S01]  /*41d0*/  @!P1 IMAD.HI.U32 R11, R8.reuse, R11, RZ ;  /* 0x0000000b080b9227 */ /* 0x040fe200078e00ff */
[----:B------:R-:W-:Y:S04]  /*41e0*/  @!P1 SHF.R.U32.HI R14, RZ, R15, R14 ;  /* 0x0000000fff0e9219 */ /* 0x000fe8000001160e */
[----:B--2---:R-:W-:Y:S01]  /*41f0*/  @!P1 SHF.R.U32.HI R9, RZ, R0, R11 ;  /* 0x00000000ff099219 */ /* 0x004fe2000001160b */
[----:B------:R-:W-:Y:S01]  /*4200*/  SYNCS.ARRIVE.TRANS64.RED.A1T0 RZ, [UR8], RZ ;  /* 0x000000ffffff79a7 */ /* 0x000fe20008100408 */
[----:B------:R-:W-:Y:S02]  /*4210*/  @!P1 SEL R14, R13, R14, !P2 ;  /* 0x0000000e0d0e9207 */ /* 0x000fe40005000000 */
[----:B------:R-:W-:Y:S01]  /*4220*/  @!P1 SEL R9, R8, R9, !P0 ;  /* 0x0000000908099207 */ /* 0x000fe20004000000 */
[----:B------:R-:W1:Y:S04]  /*4230*/  SYNCS.PHASECHK.TRANS64.TRYWAIT P5, [UR7+0x48], R12 ;  /* 0x0000480cff0075a7 */ /* 0x000e6800080a1107 */
[----:B------:R-:W-:Y:S02]  /*4240*/  @!P1 IMAD.IADD R0, R9, 0x1, -R14 ;  /* 0x0000000109009824 */ /* 0x000fe400078e0a0e */
[----:B------:R-:W-:Y:S02]  /*4250*/  @!P1 IMAD.IADD R9, R14, 0x1, -R9 ;  /* 0x000000010e099824 */ /* 0x000fe400078e0a09 */
[----:B------:R-:W-:Y:S02]  /*4260*/  @!P1 IMAD R13, R0, R3, R13 ;  /* 0x00000003000d9224 */ /* 0x000fe400078e020d */
[----:B------:R-:W-:Y:S01]  /*4270*/  @!P1 IMAD R8, R9, R10, R8 ;  /* 0x0000000a09089224 */ /* 0x000fe200078e0208 */
[----:B-1----:R-:W-:Y:S06]  /*4280*/  @!P5 BRA `(.L_x_74) ;  /* 0x000000340028d947 */ /* 0x002fec0003800000 */
.L_x_134:
[----:B-1----:R-:W-:Y:S01]  /*4290*/  @!P4 IADD3 R3, P0, PT, R32, 0x580, RZ ;  /* 0x000005802003c810 */ /* 0x002fe20007f1e0ff */
[----:B------:R-:W-:Y:S01]  /*42a0*/  VOTEU.ALL UP1, P4 ;  /* 0x0000000000ff7886 */ /* 0x000fe20002020000 */
[----:B------:R-:W-:Y:S01]  /*42b0*/  UMOV UR20, 0x0 ;  /* 0x0000000000147882 */ /* 0x000fe20000000000 */
[----:B------:R-:W-:Y:S01]  /*42c0*/  UMOV UR21, 0x10000000 ;  /* 0x1000000000157882 */ /* 0x000fe20000000000 */
[----:B------:R-:W-:Y:S01]  /*42d0*/  @!P4 R2UR UR9, R3 ;  /* 0x000000000309c2ca */ /* 0x000fe200000e0000 */
[----:B------:R-:W-:Y:S01]  /*42e0*/  @!P4 IMAD.X R0, RZ, RZ, R33, P0 ;  /* 0x000000ffff00c224 */ /* 0x000fe200000e0621 */
[----:B------:R-:W-:Y:S01]  /*42f0*/  @!UP1 UIADD3 UR10, UPT, UPT, UR18, 0x40, URZ ;  /* 0x00000040120a9890 */ /* 0x000fe2000fffe0ff */
[----:B------:R-:W-:Y:S01]  /*4300*/  ISETP.NE.AND P0, PT, R30, 0x2, PT ;  /* 0x000000021e00780c */ /* 0x000fe20003f05270 */
[----:B------:R-:W-:Y:S01]  /*4310*/  UMOV UR11, UR19 ;  /* 0x00000013000b7c82 */ /* 0x000fe20008000000 */
[----:B------:R-:W-:Y:S01]  /*4320*/  UMOV UR12, UR36 ;  /* 0x00000024000c7c82 */ /* 0x000fe20008000000 */
[----:B------:R-:W-:Y:S01]  /*4330*/  @!P4 R2UR UR8, R0 ;  /* 0x000000000008c2ca */ /* 0x000fe200000e0000 */
[----:B------:R-:W-:Y:S01]  /*4340*/  IMAD.IADD R20, R8, 0x1, R94 ;  /* 0x0000000108147824 */ /* 0x000fe200078e025e */
[----:B------:R-:W-:Y:S01]  /*4350*/  @P3 R2UR UR36, R28 ;  /* 0x000000001c2432ca */ /* 0x000fe200000e0000 */
[----:B------:R-:W-:Y:S01]  /*4360*/  IMAD.IADD R21, R13, 0x1, R96 ;  /* 0x000000010d157824 */ /* 0x000fe200078e0260 */
[----:B------:R-:W-:Y:S02]  /*4370*/  SEL R0, RZ, 0x1, P0 ;  /* 0x00000001ff007807 */ /* 0x000fe40000000000 */
[----:B------:R-:W-:Y:S01]  /*4380*/  LOP3.LUT R31, R31, 0x1, RZ, 0x3c, !PT ;  /* 0x000000011f1f7812 */ /* 0x000fe200078e3cff */
[----:B------:R-:W-:Y:S01]  /*4390*/  IMAD.U32 R10, RZ, RZ, UR9 ;  /* 0x00000009ff0a7e24 */ /* 0x000fe2000f8e00ff */
[----:B------:R-:W-:Y:S01]  /*43a0*/  @!UP1 UIADD3 UR9, UPT, UPT, UR7, 0x38, URZ ;  /* 0x0000003807099890 */ /* 0x000fe2000fffe0ff */
[----:B------:R-:W-:Y:S02]  /*43b0*/  LOP3.LUT R29, R29, R0, RZ, 0x3c, !PT ;  /* 0x000000001d1d7212 */ /* 0x000fe400078e3cff */
[----:B------:R-:W-:Y:S02]  /*43c0*/  SEL R30, R30, RZ, P0 ;  /* 0x000000ff1e1e7207 */ /* 0x000fe40000000000 */
[----:B------:R-:W-:Y:S01]  /*43d0*/  IMAD.U32 R11, RZ, RZ, UR8 ;  /* 0x00000008ff0b7e24 */ /* 0x000fe2000f8e00ff */
[----:B------:R-:W-:Y:S01]  /*43e0*/  @!P4 R2UR UR14, R10 ;  /* 0x000000000a0ec2ca */ /* 0x000fe200000e0000 */
[----:B------:R-:W-:Y:S01]  /*43f0*/  @!UP1 UIADD3 UR8, UPT, UPT, UR7, 0x1200, URZ ;  /* 0x0000120007089890 */ /* 0x000fe2000fffe0ff */
[----:B------:R-:W-:Y:S02]  /*4400*/  VOTEU.ALL UP1, P4 ;  /* 0x0000000000ff7886 */ /* 0x000fe40002020000 */
[----:B------:R-:W-:Y:S11]  /*4410*/  @!P4 R2UR UR15, R11 ;  /* 0x000000000b0fc2ca */ /* 0x000ff600000e0000 */
[----:B------:R-:W-:Y:S02]  /*4420*/  @!UPT UIADD3 URZ, UPT, UPT, URZ, URZ, URZ ;  /* 0x000000fffffff290 */ /* 0x000fe4000fffe0ff */
[----:B------:R2:W-:Y:S01]  /*4430*/  @!UP1 UTMALDG.3D [UR8], [UR14], desc[UR20] ;  /* 0x000014080e0095b4 */ /* 0x0005e20008011000 */
[----:B------:R2:W-:Y:S01]  /*4440*/  @!P4 SYNCS.ARRIVE.TRANS64.RED.A0TR RZ, [UR7+0x38], R23 ;  /* 0x00003817ffffc9a7 */ /* 0x0005e20008300407 */
[----:B------:R-:W-:Y:S01]  /*4450*/  UPLOP3.LUT UP1, UPT, UPT, UPT, UPT, 0x80, 0x8 ;  /* 0x000000000008789c */ /* 0x000fe20003f2f070 */
[----:B------:R-:W-:Y:S01]  /*4460*/  SYNCS.ARRIVE.TRANS64.RED.A1T0 RZ, [UR13], RZ ;  /* 0x000000ffffff79a7 */ /* 0x000fe2000810040d */
[----:B------:R-:W-:Y:S09]  /*4470*/  @P3 BRA `(.L_x_75) ;  /* 0xfffffff400503947 */ /* 0x000ff2000383ffff */
[----:B------:R-:W-:-:S04]  /*4480*/  SHF.L.U32 R3, R31, 0x1f, RZ ;  /* 0x0000001f1f037819 */ /* 0x000fc800000006ff */
[----:B------:R-:W1:Y:S02]  /*4490*/  SYNCS.PHASECHK.TRANS64.TRYWAIT P0, [UR7+0x40], R3 ;  /* 0x00004003ff0075a7 */ /* 0x000e640008001107 */
[----:B-1----:R-:W-:Y:S05]  /*44a0*/  @!P0 BRA `(.L_x_76) ;  /* 0x0000003000b88947 */ /* 0x002fea0003800000 */
.L_x_136:
[----:B-1----:R-:W-:-:S07]  /*44b0*/  MOV R0, UR7 ;  /* 0x0000000700007c02 */ /* 0x002fce0008000f00 */
.L_x_77:
[----:B-1----:R-:W-:-:S04]  /*44c0*/  SHF.L.U32 R3, R31, 0x1f, RZ ;  /* 0x0000001f1f037819 */ /* 0x002fc800000006ff */
[----:B------:R1:W3:Y:S03]  /*44d0*/  SYNCS.PHASECHK.TRANS64.TRYWAIT P0, [R0+URZ+0x48], R3 ;  /* 0x00004803000075a7 */ /* 0x0002e600080011ff */
[----:B---3--:R-:W-:Y:S05]  /*44e0*/  @!P0 NANOSLEEP.SYNCS 0x989680 ;  /* 0x009896800000895d */ /* 0x008fea0003900000 */
[----:B------:R-:W3:Y:S02]  /*44f0*/  @!P0 SYNCS.PHASECHK.TRANS64 P0, [R0+URZ+0x48], R3 ;  /* 0x00004803000085a7 */ /* 0x000ee400080010ff */
[----:B--23--:R-:W-:Y:S05]  /*4500*/  @P0 EXIT ;  /* 0x000000000000094d */ /* 0x00cfea0003800000 */
[----:B------:R-:W-:Y:S05]  /*4510*/  BRA `(.L_x_77) ;  /* 0xfffffffc00e87947 */ /* 0x000fea000383ffff */
.L_x_66:
[----:B------:R-:W-:-:S06]  /*4520*/  UISETP.GE.AND UP1, UPT, UR8, 0x4, UPT ;  /* 0x000000040800788c */ /* 0x000fcc000bf26270 */
[----:B------:R-:W-:-:S13]  /*4530*/  PLOP3.LUT P0, PT, PT, PT, UP1, 0x80, 0x8 ;  /* 0x000000000008781c */ /* 0x000fda0003f0f018 */
[----:B------:R-:W-:Y:S05]  /*4540*/  @!P0 EXIT ;  /* 0x000000000000894d */ /* 0x000fea0003800000 */
[----:B------:R-:W-:Y:S01]  /*4550*/  BAR.SYNC.DEFER_BLOCKING 0x6, 0xa0 ;  /* 0x0182800000007b1d */ /* 0x000fe20000010000 */
[C---:B------:R-:W-:Y:S01]  /*4560*/  IMAD.SHL.U32 R7, R108.reuse, 0x40, RZ ;  /* 0x000000406c077824 */ /* 0x040fe200078e00ff */
[C---:B------:R-:W-:Y:S01]  /*4570*/  LOP3.LUT R110, R108.reuse, 0x60, RZ, 0xc0, !PT ;  /* 0x000000606c6e7812 */ /* 0x040fe200078ec0ff */
[C---:B------:R-:W-:Y:S01]  /*4580*/  IMAD.SHL.U32 R100, R108.reuse, 0x20, RZ ;  /* 0x000000206c647824 */ /* 0x040fe200078e00ff */
[----:B------:R-:W-:Y:S01]  /*4590*/  CS2R R106, SRZ ;  /* 0x00000000006a7805 */ /* 0x000fe2000001ff00 */
[C---:B------:R-:W-:Y:S01]  /*45a0*/  IMAD.SHL.U32 R0, R108.reuse, 0x2, RZ ;  /* 0x000000026c007824 */ /* 0x040fe200078e00ff */
[----:B------:R-:W-:Y:S02]  /*45b0*/  UMOV UR49, 0x400 ;  /* 0x0000040000317882 */ /* 0x000fe40000000000 */
[----:B------:R-:W1:Y:S01]  /*45c0*/  LDC R99, c[0x0][0x370] ;  /* 0x0000dc00ff637b82 */ /* 0x000e620000000800 */
[----:B------:R-:W-:Y:S01]  /*45d0*/  ULEA UR49, UR37, UR49, 0x18 ;  /* 0x0000003125317291 */ /* 0x000fe2000f8ec0ff */
[----:B------:R-:W-:Y:S01]  /*45e0*/  LOP3.LUT R5, R7, 0x180, RZ, 0xc0, !PT ;  /* 0x0000018007057812 */ /* 0x000fe200078ec0ff */
[----:B------:R-:W-:Y:S01]  /*45f0*/  IMAD.U32 R46, R108, 0x10000, RZ ;  /* 0x000100006c2e7824 */ /* 0x000fe200078e00ff */
[----:B------:R-:W-:Y:S01]  /*4600*/  LOP3.LUT R100, R100, 0xc00, RZ, 0xc0, !PT ;  /* 0x00000c0064647812 */ /* 0x000fe200078ec0ff */
[----:B------:R-:W-:Y:S01]  /*4610*/  UIADD3 UR4, UPT, UPT, UR49, 0x2200, URZ ;  /* 0x0000220031047890 */ /* 0x000fe2000fffe0ff */
[----:B------:R-:W-:Y:S01]  /*4620*/  LOP3.LUT R0, R5, 0x20, R0, 0xf8, !PT ;  /* 0x0000002005007812 */ /* 0x000fe200078ef800 */
[----:B------:R-:W-:Y:S01]  /*4630*/  IMAD.SHL.U32 R5, R108, 0x8, RZ ;  /* 0x000000086c057824 */ /* 0x000fe200078e00ff */
[----:B------:R-:W2:Y:S01]  /*4640*/  LDC R42, c[0x0][0xb0c] ;  /* 0x0002c300ff2a7b82 */ /* 0x000ea20000000800 */
[----:B------:R-:W-:Y:S01]  /*4650*/  LOP3.LUT R100, R100, 0x40, R7, 0xf8, !PT ;  /* 0x0000004064647812 */ /* 0x000fe200078ef807 */
[----:B------:R-:W-:Y:S01]  /*4660*/  IMAD.MOV.U32 R44, RZ, RZ, RZ ;  /* 0x000000ffff2c7224 */ /* 0x000fe200078e00ff */
[----:B------:R-:W-:Y:S01]  /*4670*/  LOP3.LUT R46, R46, 0x600000, RZ, 0xc0, !PT ;  /* 0x006000002e2e7812 */ /* 0x000fe200078ec0ff */
[----:B------:R-:W-:Y:S01]  /*4680*/  IMAD.MOV.U32 R112, RZ, RZ, RZ ;  /* 0x000000ffff707224 */ /* 0x000fe200078e00ff */
[----:B------:R-:W-:-:S02]  /*4690*/  LOP3.LUT R108, R108, 0x2, RZ, 0xc0, !PT ;  /* 0x000000026c6c7812 */ /* 0x000fc400078ec0ff */
[----:B------:R-:W-:Y:S02]  /*46a0*/  CS2R R104, SRZ ;  /* 0x0000000000687805 */ /* 0x000fe4000001ff00 */
[----:B------:R-:W-:Y:S01]  /*46b0*/  LOP3.LUT R5, R0, 0x30, R5, 0x78, !PT ;  /* 0x0000003000057812 */ /* 0x000fe200078e7805 */
[----:B------:R-:W4:Y:S01]  /*46c0*/  LDC R97, c[0x0][0xb20] ;  /* 0x0002c800ff617b82 */ /* 0x000f220000000800 */
[----:B------:R-:W3:Y:S01]  /*46d0*/  LDS R3, [UR49+0x110] ;  /* 0x00011031ff037984 */ /* 0x000ee20008000800 */
[----:B------:R-:W-:Y:S01]  /*46e0*/  LOP3.LUT R100, R100, 0x200, R7, 0xf8, !PT ;  /* 0x0000020064647812 */ /* 0x000fe200078ef807 */
[----:B------:R-:W-:Y:S01]  /*46f0*/  IMAD.MOV R102, RZ, RZ, -R108 ;  /* 0x000000ffff667224 */ /* 0x000fe200078e0a6c */
[----:B------:R-:W1:Y:S01]  /*4700*/  LDCU.64 UR52, c[0x0][0x348] ;  /* 0x00006900ff3477ac */ /* 0x000e620008000a00 */
[----:B------:R-:W-:Y:S01]  /*4710*/  IMAD.U32 R109, RZ, RZ, UR4 ;  /* 0x00000004ff6d7e24 */ /* 0x000fe2000f8e00ff */
[----:B------:R-:W-:Y:S02]  /*4720*/  LOP3.LUT R100, R100, R5, RZ, 0xfc, !PT ;  /* 0x0000000564647212 */ /* 0x000fe400078efcff */
[----:B------:R-:W1:Y:S01]  /*4730*/  LDC R41, c[0x0][0xb30] ;  /* 0x0002cc00ff297b82 */ /* 0x000e620000000800 */
[----:B------:R-:W1:Y:S01]  /*4740*/  LDCU.64 UR38, c[0x0][0x888] ;  /* 0x00011100ff2677ac */ /* 0x000e620008000a00 */
[----:B------:R-:W1:Y:S06]  /*4750*/  LDCU.64 UR44, c[0x0][0x890] ;  /* 0x00011200ff2c77ac */ /* 0x000e6c0008000a00 */
[----:B------:R-:W1:Y:S01]  /*4760*/  LDC.64 R92, c[0x0][0xb10] ;  /* 0x0002c400ff5c7b82 */ /* 0x000e620000000a00 */
[----:B------:R-:W-:-:S07]  /*4770*/  UIADD3 UR48, UPT, UPT, UR49, 0x200, URZ ;  /* 0x0000020031307890 */ /* 0x000fce000fffe0ff */
[----:B------:R-:W1:Y:S08]  /*4780*/  LDC.64 R38, c[0x0][0xb18] ;  /* 0x0002c600ff267b82 */ /* 0x000e700000000a00 */
[----:B------:R-:W1:Y:S08]  /*4790*/  LDC.64 R36, c[0x0][0xb28] ;  /* 0x0002ca00ff247b82 */ /* 0x000e700000000a00 */
[----:B------:R-:W1:Y:S01]  /*47a0*/  LDC.64 R90, c[0x0][0x8b0] ;  /* 0x00022c00ff5a7b82 */ /* 0x000e620000000a00 */
[----:B---3--:R-:W-:-:S07]  /*47b0*/  IMAD.IADD R46, R3, 0x1, R46 ;  /* 0x00000001032e7824 */ /* 0x008fce00078e022e */
[----:B------:R-:W3:Y:S08]  /*47c0*/  LDC.64 R88, c[0x0][0x8a8] ;  /* 0x00022a00ff587b82 */ /* 0x000ef00000000a00 */
[----:B--2-4-:R-:W1:Y:S02]  /*47d0*/  LDC R98, c[0x0][0x374] ;  /* 0x0000dd00ff627b82 */ /* 0x014e640000000800 */
.L_x_103:
[----:B------:R-:W-:Y:S02]  /*47e0*/  LEA R0, R112, UR49, 0x3 ;  /* 0x0000003170007c11 */ /* 0x000fe4000f8e18ff */
[----:B------:R-:W-:Y:S02]  /*47f0*/  SHF.L.U32 R3, R106, 0x1f, RZ ;  /* 0x0000001f6a037819 */ /* 0x000fe400000006ff */
[----:B------:R-:W-:Y:S02]  /*4800*/  LEA R16, R112, UR49, 0x4 ;  /* 0x0000003170107c11 */ /* 0x000fe4000f8e20ff */
[----:B------:R-:W2:Y:S02]  /*4810*/  SYNCS.PHASECHK.TRANS64.TRYWAIT P0, [R0+URZ+0x60], R3 ;  /* 0x00006003000075a7 */ /* 0x000ea400080011ff */
[----:B-12---:R-:W-:Y:S05]  /*4820*/  @!P0 BRA `(.L_x_78) ;  /* 0x0000002c00f08947 */ /* 0x006fea0003800000 */
.L_x_137:
[----:B------:R-:W4:Y:S01]  /*4830*/  LDC.64 R12, c[0x0][0xb10] ;  /* 0x0002c400ff0c7b82 */ /* 0x000f220000000a00 */
[----:B------:R-:W3:Y:S01]  /*4840*/  LDS.128 R16, [R16+0xf0] ;  /* 0x0000f00010107984 */ /* 0x000ee20000000c00 */
[----:B-1----:R-:W-:Y:S01]  /*4850*/  ISETP.NE.AND P1, PT, R41, 0x1, PT ;  /* 0x000000012900780c */ /* 0x002fe20003f25270 */
[----:B--2---:R-:W-:Y:S01]  /*4860*/  VIADD R0, R0, 0x70 ;  /* 0x0000007000007836 */ /* 0x004fe20000000000 */
[----:B------:R-:W-:Y:S04]  /*4870*/  ISETP.GE.AND P0, PT, R40, 0x1, PT ;  /* 0x000000012800780c */ /* 0x000fe80003f06270 */
[----:B------:R-:W1:Y:S01]  /*4880*/  LDC.64 R10, c[0x0][0xb18] ;  /* 0x0002c600ff0a7b82 */ /* 0x000e620000000a00 */
[----:B------:R-:W-:Y:S01]  /*4890*/  PRMT R0, RZ, 0x654, R0 ;  /* 0x00000654ff007816 */ /* 0x000fe20000000000 */
[----:B------:R-:W-:Y:S01]  /*48a0*/  @!PT LDS RZ, [RZ] ;  /* 0x00000000fffff984 */ /* 0x000fe20000000800 */
[----:B------:R-:W-:Y:S01]  /*48b0*/  @!PT LDS RZ, [RZ] ;  /* 0x00000000fffff984 */ /* 0x000fe20000000800 */
[----:B------:R-:W-:Y:S01]  /*48c0*/  @!PT LDS RZ, [RZ] ;  /* 0x00000000fffff984 */ /* 0x000fe20000000800 */
[----:B------:R-:W-:Y:S01]  /*48d0*/  @!PT LDS RZ, [RZ] ;  /* 0x00000000fffff984 */ /* 0x000fe20000000800 */
[----:B------:R2:W-:Y:S06]  /*48e0*/  MEMBAR.ALL.CTA ;  /* 0x0000000000007992 */ /* 0x0005ec0000008000 */
[----:B--2---:R-:W2:Y:S01]  /*48f0*/  FENCE.VIEW.ASYNC.S ;  /* 0x00000000000073c6 */ /* 0x004ea20000000000 */
[----:B------:R-:W1:Y:S08]  /*4900*/  @!P1 LDC R14, c[0x0][0xb20] ;  /* 0x0002c800ff0e9b82 */ /* 0x000e700000000800 */
[----:B------:R-:W1:Y:S01]  /*4910*/  @!P1 LDC R9, c[0x0][0xb0c] ;  /* 0x0002c300ff099b82 */ /* 0x000e620000000800 */
[----:B--2---:R2:W-:Y:S01]  /*4920*/  SYNCS.ARRIVE.TRANS64.RED.A1T0 RZ, [R0+URZ], RZ ;  /* 0x000000ff00ff79a7 */ /* 0x0045e200081004ff */
[----:B---3--:R-:W-:Y:S04]  /*4930*/  LOP3.LUT P4, RZ, R18, 0x1, RZ, 0xc0, !PT ;  /* 0x0000000112ff7812 */ /* 0x008fe8000788c0ff */
[----:B------:R-:W-:Y:S09]  /*4940*/  P2R R111, PR, RZ, 0x10 ;  /* 0x00000010ff6f7803 */ /* 0x000ff20000000000 */
[----:B------:R-:W-:Y:S02]  /*4950*/  @P4 MOV R45, R16 ;  /* 0x00000010002d4202 */ /* 0x000fe40000000f00 */
[----:B------:R-:W-:Y:S01]  /*4960*/  @P4 LOP3.LUT R43, R17, 0xffff, RZ, 0xc0, !PT ;  /* 0x0000ffff112b4812 */ /* 0x000fe200078ec0ff */
[----:B--2-4-:R-:W-:Y:S06]  /*4970*/  @!P0 BRA `(.L_x_79) ;  /* 0x0000000000a48947 */ /* 0x014fec0003800000 */
[----:B------:R-:W-:Y:S01]  /*4980*/  IMAD.HI.U32 R24, R98, R39, RZ ;  /* 0x0000002762187227 */ /* 0x000fe200078e00ff */
[----:B------:R-:W-:Y:S02]  /*4990*/  ISETP.NE.AND P0, PT, R38, 0x1, PT ;  /* 0x000000012600780c */ /* 0x000fe40003f05270 */
[----:B------:R-:W-:Y:S01]  /*49a0*/  ISETP.NE.AND P2, PT, R40, 0x1, PT ;  /* 0x000000012800780c */ /* 0x000fe20003f45270 */
[-C--:B------:R-:W-:Y:S01]  /*49b0*/  IMAD.HI.U32 R22, R99, R92.reuse, RZ ;  /* 0x0000005c63167227 */ /* 0x080fe200078e00ff */
[----:B------:R-:W-:Y:S02]  /*49c0*/  SHF.R.U32.HI R23, RZ, R97, R24 ;  /* 0x00000061ff177219 */ /* 0x000fe40000011618 */
[----:B------:R-:W-:Y:S01]  /*49d0*/  ISETP.NE.AND P3, PT, R42, 0x1, PT ;  /* 0x000000012a00780c */ /* 0x000fe20003f65270 */
[----:B------:R-:W-:Y:S01]  /*49e0*/  IMAD.HI.U32 R28, R43, R39, RZ ;  /* 0x000000272b1c7227 */ /* 0x000fe200078e00ff */
[----:B------:R-:W-:Y:S02]  /*49f0*/  SHF.R.U32.HI R22, RZ, R93, R22 ;  /* 0x0000005dff167219 */ /* 0x000fe40000011616 */
[----:B------:R-:W-:Y:S01]  /*4a00*/  SEL R3, R98, R23, !P0 ;  /* 0x0000001762037207 */ /* 0x000fe20004000000 */
[----:B------:R-:W-:Y:S01]  /*4a10*/  IMAD.HI.U32 R26, R45, R92, RZ ;  /* 0x0000005c2d1a7227 */ /* 0x000fe200078e00ff */
[----:B------:R-:W-:Y:S03]  /*4a20*/  SEL R7, R99, R22, !P3 ;  /* 0x0000001663077207 */ /* 0x000fe60005800000 */
[-C--:B------:R-:W-:Y:S01]  /*4a30*/  IMAD.HI.U32 R22, R3, R36.reuse, RZ ;  /* 0x0000002403167227 */ /* 0x080fe200078e00ff */
[----:B------:R-:W-:Y:S03]  /*4a40*/  SHF.R.U32.HI R26, RZ, R93, R26 ;  /* 0x0000005dff1a7219 */ /* 0x000fe6000001161a */
[----:B------:R-:W-:Y:S01]  /*4a50*/  IMAD.HI.U32 R24, R7, R36, RZ ;  /* 0x0000002407187227 */ /* 0x000fe200078e00ff */
[----:B------:R-:W-:Y:S02]  /*4a60*/  @P2 SHF.R.U32.HI R3, RZ, R37, R22 ;  /* 0x00000025ff032219 */ /* 0x000fe40000011616 */
[----:B------:R-:W-:Y:S02]  /*4a70*/  SHF.R.U32.HI R22, RZ, R97, R28 ;  /* 0x00000061ff167219 */ /* 0x000fe4000001161c */
[----:B------:R-:W-:Y:S01]  /*4a80*/  @P2 SHF.R.U32.HI R7, RZ, R37, R24 ;  /* 0x00000025ff072219 */ /* 0x000fe20000011618 */
[C---:B------:R-:W-:Y:S01]  /*4a90*/  IMAD R2, R40.reuse, R3, RZ ;  /* 0x0000000328027224 */ /* 0x040fe200078e02ff */
[----:B------:R-:W-:Y:S02]  /*4aa0*/  SEL R5, R43, R22, !P0 ;  /* 0x000000162b057207 */ /* 0x000fe40004000000 */
[----:B------:R-:W-:Y:S01]  /*4ab0*/  SEL R3, R45, R26, !P3 ;  /* 0x0000001a2d037207 */ /* 0x000fe20005800000 */
[----:B------:R-:W-:Y:S01]  /*4ac0*/  IMAD R4, R40, R7, RZ ;  /* 0x0000000728047224 */ /* 0x000fe200078e02ff */
[C---:B------:R-:W-:Y:S01]  /*4ad0*/  ISETP.GE.AND P0, PT, R5.reuse, R2, PT ;  /* 0x000000020500720c */ /* 0x040fe20003f06270 */
[----:B------:R-:W-:Y:S03]  /*4ae0*/  IMAD.HI.U32 R6, R5, R36, RZ ;  /* 0x0000002405067227 */ /* 0x000fe600078e00ff */
[----:B------:R-:W-:Y:S01]  /*4af0*/  ISETP.GE.OR P0, PT, R3, R4, P0 ;  /* 0x000000040300720c */ /* 0x000fe20000706670 */
[----:B------:R-:W-:Y:S01]  /*4b00*/  IMAD.MOV R4, RZ, RZ, -R3 ;  /* 0x000000ffff047224 */ /* 0x000fe200078e0a03 */
[-C--:B------:R-:W-:Y:S03]  /*4b10*/  SHF.R.U32.HI R6, RZ, R37.reuse, R6 ;  /* 0x00000025ff067219 */ /* 0x080fe60000011606 */
[----:B------:R-:W-:Y:S01]  /*4b20*/  IMAD R45, R42, R4, R45 ;  /* 0x000000042a2d7224 */ /* 0x000fe200078e022d */
[----:B------:R-:W-:Y:S05]  /*4b30*/  SEL R15, R5, R6, !P2 ;  /* 0x00000006050f7207 */ /* 0x000fea0005000000 */
[----:B------:R-:W-:Y:S02]  /*4b40*/  IMAD.MOV R6, RZ, RZ, -R15 ;  /* 0x000000ffff067224 */ /* 0x000fe400078e0a0f */
[C---:B------:R-:W-:Y:S04]  /*4b50*/  @!P0 IMAD.HI.U32 R2, R3.reuse, R36, RZ ;  /* 0x0000002403028227 */ /* 0x040fe800078e00ff */
[----:B------:R-:W-:Y:S01]  /*4b60*/  IMAD R6, R40, R6, R5 ;  /* 0x0000000628067224 */ /* 0x000fe200078e0205 */
[----:B------:R-:W-:Y:S04]  /*4b70*/  @!P0 SHF.R.U32.HI R2, RZ, R37, R2 ;  /* 0x00000025ff028219 */ /* 0x000fe80000011602 */
[----:B------:R-:W-:Y:S02]  /*4b80*/  @!P0 SEL R0, R3, R2, !P2 ;  /* 0x0000000203008207 */ /* 0x000fe40005000000 */
[----:B------:R-:W-:Y:S02]  /*4b90*/  IADD3 R2, PT, PT, -R5, RZ, RZ ;  /* 0x000000ff05027210 */ /* 0x000fe40007ffe1ff */
[----:B------:R-:W-:Y:S01]  /*4ba0*/  @!P0 IADD3 R8, PT, PT, R15, -R0, RZ ;  /* 0x800000000f088210 */ /* 0x000fe20007ffe0ff */
[----:B------:R-:W-:Y:S02]  /*4bb0*/  @!P0 IMAD R0, R7, R6, R0 ;  /* 0x0000000607008224 */ /* 0x000fe400078e0200 */
[----:B------:R-:W-:Y:S02]  /*4bc0*/  IMAD R43, R38, R2, R43 ;  /* 0x00000002262b7224 */ /* 0x000fe400078e022b */
[----:B------:R-:W-:Y:S02]  /*4bd0*/  @!P0 IMAD R5, R8, R40, R3 ;  /* 0x0000002808058224 */ /* 0x000fe400078e0203 */
[----:B------:R-:W-:Y:S04]  /*4be0*/  @!P0 IMAD.MOV.U32 R3, RZ, RZ, R0 ;  /* 0x000000ffff038224 */ /* 0x000fe800078e0000 */
[----:B------:R-:W-:Y:S02]  /*4bf0*/  IMAD R45, R3, R42, R45 ;  /* 0x0000002a032d7224 */ /* 0x000fe400078e022d */
[----:B------:R-:W-:Y:S07]  /*4c00*/  IMAD R43, R5, R38, R43 ;  /* 0x00000026052b7224 */ /* 0x000fee00078e022b */
.L_x_79:
[----:B-1----:R-:W-:Y:S01]  /*4c10*/  @!P1 ISETP.NE.AND P0, PT, R10, 0x1, PT ;  /* 0x000000010a00980c */ /* 0x002fe20003f05270 */
[----:B------:R-:W-:Y:S01]  /*4c20*/  @!P1 IMAD.HI.U32 R0, R45, R12, RZ ;  /* 0x0000000c2d009227 */ /* 0x000fe200078e00ff */
[----:B------:R-:W-:Y:S01]  /*4c30*/  @!P1 ISETP.NE.AND P2, PT, R9, 0x1, PT ;  /* 0x000000010900980c */ /* 0x000fe20003f45270 */
[----:B------:R-:W-:Y:S01]  /*4c40*/  ULOP3.LUT UP0, URZ, UR48, 0x1b0, URZ, 0xc0, !UPT ;  /* 0x000001b030ff7892 */ /* 0x000fe2000f80c0ff */
[----:B------:R-:W-:Y:S01]  /*4c50*/  R2UR UR42, R21 ;  /* 0x00000000152a72ca */ /* 0x000fe200000e0000 */
[----:B------:R-:W-:Y:S01]  /*4c60*/  @!P1 IMAD.HI.U32 R3, R43, R11, RZ ;  /* 0x0000000b2b039227 */ /* 0x000fe200078e00ff */
[----:B------:R-:W-:Y:S02]  /*4c70*/  @!P1 SHF.R.U32.HI R0, RZ, R13, R0 ;  /* 0x0000000dff009219 */ /* 0x000fe40000011600 */
[----:B------:R-:W-:Y:S01]  /*4c80*/  R2UR UR41, R20 ;  /* 0x00000000142972ca */ /* 0x000fe200000e0000 */
[----:B------:R-:W-:Y:S01]  /*4c90*/  VIADD R112, R112, 0x1 ;  /* 0x0000000170707836 */ /* 0x000fe20000000000 */
[----:B------:R-:W-:Y:S02]  /*4ca0*/  @!P1 SHF.R.U32.HI R2, RZ, R14, R3 ;  /* 0x0000000eff029219 */ /* 0x000fe40000011603 */
[----:B------:R-:W-:Y:S02]  /*4cb0*/  @!P1 SEL R3, R45, R0, !P2 ;  /* 0x000000002d039207 */ /* 0x000fe40005000000 */
[----:B------:R-:W-:Y:S02]  /*4cc0*/  @!P1 SEL R2, R43, R2, !P0 ;  /* 0x000000022b029207 */ /* 0x000fe40004000000 */
[----:B------:R-:W-:Y:S01]  /*4cd0*/  @P4 SHF.R.U32.HI R103, RZ, 0x10, R17 ;  /* 0x00000010ff674819 */ /* 0x000fe20000011611 */
[----:B------:R-:W-:Y:S02]  /*4ce0*/  USHF.L.U32 UR42, UR42, 0x6, URZ ;  /* 0x000000062a2a7899 */ /* 0x000fe400080006ff */
[----:B------:R-:W-:Y:S02]  /*4cf0*/  @!P1 IMAD.IADD R0, R2, 0x1, -R3 ;  /* 0x0000000102009824 */ /* 0x000fe400078e0a03 */
[----:B------:R-:W-:Y:S01]  /*4d00*/  @!P1 IMAD.IADD R2, R3, 0x1, -R2 ;  /* 0x0000000103029824 */ /* 0x000fe200078e0a02 */
[----:B------:R-:W-:Y:S01]  /*4d10*/  USHF.L.U32 UR41, UR41, 0x7, URZ ;  /* 0x0000000729297899 */ /* 0x000fe200080006ff */
[----:B------:R-:W-:Y:S02]  /*4d20*/  @!P1 IMAD R45, R0, R9, R45 ;  /* 0x00000009002d9224 */ /* 0x000fe400078e022d */
[----:B------:R-:W-:Y:S01]  /*4d30*/  @!P1 IMAD R43, R2, R10, R43 ;  /* 0x0000000a022b9224 */ /* 0x000fe200078e022b */
[----:B------:R-:W-:Y:S08]  /*4d40*/  BRA.U !UP0, `(.L_x_80) ;  /* 0x0000000108407547 */ /* 0x000ff0000b800000 */
[----:B------:R-:W1:Y:S01]  /*4d50*/  LDCU.64 UR8, c[0x4][0x80] ;  /* 0x01001000ff0877ac */ /* 0x000e620008000a00 */
[----:B------:R-:W-:Y:S01]  /*4d60*/  MOV R3, 0x0 ;  /* 0x0000000000037802 */ /* 0x000fe20000000f00 */
[----:B------:R-:W-:Y:S02]  /*4d70*/  HFMA2 R12, -RZ, RZ, 0, 5.9604644775390625e-08 ;  /* 0x00000001ff0c7431 */ /* 0x000fe400000001ff */
[----:B------:R-:W-:Y:S02]  /*4d80*/  IMAD.MOV.U32 R8, RZ, RZ, 0x70 ;  /* 0x00000070ff087424 */ /* 0x000fe400078e00ff */
[----:B------:R-:W-:Y:S01]  /*4d90*/  IMAD.MOV.U32 R13, RZ, RZ, RZ ;  /* 0x000000ffff0d7224 */ /* 0x000fe200078e00ff */
[----:B------:R-:W2:Y:S01]  /*4da0*/  LDCU.64 UR6, c[0x4][0x88] ;  /* 0x01001100ff0677ac */ /* 0x000ea20008000a00 */
[----:B------:R-:W3:Y:S01]  /*4db0*/  LDC.64 R2, c[0x4][R3] ;  /* 0x0100000003027b82 */ /* 0x000ee20000000a00 */
[----:B------:R-:W4:Y:S01]  /*4dc0*/  LDCU.64 UR4, c[0x4][0x8] ;  /* 0x01000100ff0477ac */ /* 0x000f220008000a00 */
[----:B-1----:R-:W-:Y:S01]  /*4dd0*/  MOV R5, UR9 ;  /* 0x0000000900057c02 */ /* 0x002fe20008000f00 */
[----:B------:R-:W-:Y:S01]  /*4de0*/  IMAD.U32 R4, RZ, RZ, UR8 ;  /* 0x00000008ff047e24 */ /* 0x000fe2000f8e00ff */
[----:B--2---:R-:W-:Y:S01]  /*4df0*/  MOV R7, UR7 ;  /* 0x0000000700077c02 */ /* 0x004fe20008000f00 */
[----:B------:R-:W-:Y:S01]  /*4e00*/  IMAD.U32 R6, RZ, RZ, UR6 ;  /* 0x00000006ff067e24 */ /* 0x000fe2000f8e00ff */
[----:B----4-:R-:W-:Y:S01]  /*4e10*/  MOV R11, UR5 ;  /* 0x00000005000b7c02 */ /* 0x010fe20008000f00 */
[----:B------:R-:W-:Y:S02]  /*4e20*/  IMAD.U32 R10, RZ, RZ, UR4 ;  /* 0x00000004ff0a7e24 */ /* 0x000fe4000f8e00ff */
[----:B------:R-:W-:Y:S07]  /*4e30*/  LEPC R20, `(.L_x_80) ;  /* 0x000000001014794e */ /* 0x000fee0000000000 */
[----:B---3-5:R-:W-:Y:S05]  /*4e40*/  CALL.ABS.NOINC R2 ;  /* 0x0000000002007343 */ /* 0x028fea0003c00000 */
.L_x_80:
[----:B------:R-:W-:Y:S01]  /*4e50*/  LOP3.LUT P0, RZ, R109, 0x1b0, RZ, 0xc0, !PT ;  /* 0x000001b06dff7812 */ /* 0x000fe2000780c0ff */
[----:B------:R-:W-:Y:S11]  /*4e60*/  BSSY.RECONVERGENT B6, `(.L_x_81) ;  /* 0x0000013000067945 */ /* 0x000ff60003800200 */
[----:B------:R-:W-:Y:S01]  /*4e70*/  @!UPT UIADD3 URZ, UPT, UPT, URZ, URZ, URZ ;  /* 0x000000fffffff290 */ /* 0x000fe2000fffe0ff */
[----:B------:R-:W-:Y:S05]  /*4e80*/  @!P0 BRA `(.L_x_82) ;  /* 0x0000000000408947 */ /* 0x000fea0003800000 */
        /* <DEDUP_REMOVED lines=16> */
.L_x_82:
[----:B------:R-:W-:Y:S05]  /*4f90*/  BSYNC.RECONVERGENT B6 ;  /* 0x0000000000067941 */ /* 0x000fea0003800200 */
.L_x_81:
[----:B------:R-:W-:Y:S01]  /*4fa0*/  ISETP.NE.U32.AND P4, PT, R90, RZ, PT ;  /* 0x000000ff5a00720c */ /* 0x000fe20003f85070 */
[----:B------:R-:W-:Y:S01]  /*4fb0*/  UISETP.NE.AND UP2, UPT, UR50, URZ, UPT ;  /* 0x000000ff3200728c */ /* 0x000fe2000bf45270 */
[----:B------:R-:W-:Y:S01]  /*4fc0*/  ISETP.NE.U32.AND P2, PT, RZ, UR38, PT ;  /* 0x00000026ff007c0c */ /* 0x000fe2000bf45070 */
[----:B------:R-:W-:Y:S01]  /*4fd0*/  UISETP.NE.U32.AND UP1, UPT, UR44, URZ, UPT ;  /* 0x000000ff2c00728c */ /* 0x000fe2000bf25070 */
[----:B------:R-:W-:Y:S01]  /*4fe0*/  ISETP.NE.AND.EX P4, PT, R91, RZ, PT, P4 ;  /* 0x000000ff5b00720c */ /* 0x000fe20003f85340 */
[----:B------:R-:W-:Y:S01]  /*4ff0*/  UPLOP3.LUT UP0, UPT, UPT, UPT, UPT, 0x40, 0x4 ;  /* 0x000000000004789c */ /* 0x000fe20003f0e870 */
[----:B------:R-:W-:Y:S01]  /*5000*/  ISETP.NE.AND.EX P2, PT, RZ, UR39, PT, P2 ;  /* 0x00000027ff007c0c */ /* 0x000fe2000bf45320 */
[----:B------:R-:W-:Y:S01]  /*5010*/  UISETP.NE.AND.EX UP1, UPT, UR45, URZ, UPT, UP1 ;  /* 0x000000ff2d00728c */ /* 0x000fe2000bf25310 */
[----:B------:R-:W-:Y:S04]  /*5020*/  PLOP3.LUT P1, PT, PT, PT, UP2, 0x80, 0x8 ;  /* 0x000000000008781c */ /* 0x000fe80003f2f028 */
[----:B------:R-:W-:Y:S06]  /*5030*/  @UP2 UPLOP3.LUT UP0, UPT, UPT, UPT, UP1, 0x80, 0x8 ;  /* 0x000000000008289c */ /* 0x000fec0003f0f010 */
[----:B------:R-:W-:Y:S01]  /*5040*/  PLOP3.LUT P0, PT, PT, PT, UP0, 0x80, 0x8 ;  /* 0x000000000008781c */ /* 0x000fe20003f0f008 */
[----:B------:R-:W-:Y:S01]  /*5050*/  @!UPT UIADD3 URZ, UPT, UPT, URZ, URZ, URZ ;  /* 0x000000fffffff290 */ /* 0x000fe2000fffe0ff */
[----:B------:R-:W-:Y:S11]  /*5060*/  BRA.U !UP1, `(.L_x_83) ;  /* 0x0000000109387547 */ /* 0x000ff6000b800000 */
[----:B------:R-:W-:Y:S01]  /*5070*/  UISETP.NE.U32.AND UP0, UPT, UR38, URZ, UPT ;  /* 0x000000ff2600728c */ /* 0x000fe2000bf05070 */
[----:B------:R-:W-:Y:S02]  /*5080*/  HFMA2 R0, -RZ, RZ, 0, 5.9604644775390625e-08 ;  /* 0x00000001ff007431 */ /* 0x000fe400000001ff */
[----:B------:R-:W-:Y:S01]  /*5090*/  IMAD.MOV.U32 R95, RZ, RZ, 0x1 ;  /* 0x00000001ff5f7424 */ /* 0x000fe200078e00ff */
[----:B------:R-:W-:Y:S06]  /*50a0*/  UISETP.NE.AND.EX UP0, UPT, UR39, URZ, UPT, UP0 ;  /* 0x000000ff2700728c */ /* 0x000fec000bf05300 */
[----:B------:R-:W-:Y:S05]  /*50b0*/  PLOP3.LUT P3, PT, PT, PT, UP0, 0x80, 0x8 ;  /* 0x000000000008781c */ /* 0x000fea0003f6f008 */
[----:B------:R-:W1:Y:S01]  /*50c0*/  @UP0 LDCU.64 UR6, c[0x0][0x888] ;  /* 0x00011100ff0607ac */ /* 0x000e620008000a00 */
[----:B------:R-:W-:Y:S07]  /*50d0*/  @UP0 UIMAD UR4, UR36, UR44, URZ ;  /* 0x0000002c240402a4 */ /* 0x000fee000f8e02ff */
[----:B------:R-:W-:Y:S01]  /*50e0*/  @!P3 PRMT R95, R0, 0x7610, R95 ;  /* 0x00007610005fb816 */ /* 0x000fe2000000005f */
[----:B-1----:R-:W-:Y:S03]  /*50f0*/  @UP0 UIMAD.WIDE UR6, UR4, 0x4, UR6 ;  /* 0x00000004040608a5 */ /* 0x002fe6000f8e0206 */
[----:B------:R-:W1:Y:S03]  /*5100*/  @!UP0 LDCU UR4, c[0x0][0x880] ;  /* 0x00011000ff0487ac */ /* 0x000e660008000800 */
[----:B------:R-:W-:Y:S01]  /*5110*/  IMAD.U32 R2, RZ, RZ, UR6 ;  /* 0x00000006ff027e24 */ /* 0x000fe2000f8e00ff */
[----:B------:R-:W-:Y:S05]  /*5120*/  MOV R3, UR7 ;  /* 0x0000000700037c02 */ /* 0x000fea0008000f00 */
[----:B-----5:R2:W5:Y:S02]  /*5130*/  @P3 LDG.E R49, desc[UR46][R2.64] ;  /* 0x0000002e02313981 */ /* 0x020564000c1e1900 */
[----:B-12---:R-:W-:Y:S02]  /*5140*/  @!P3 IMAD.U32 R49, RZ, RZ, UR4 ;  /* 0x00000004ff31be24 */ /* 0x006fe4000f8e00ff */
.L_x_83:
[----:B------:R-:W-:Y:S05]  /*5150*/  @!P4 BRA `(.L_x_84) ;  /* 0x000000000020c947 */ /* 0x000fea0003800000 */
[----:B------:R-:W-:Y:S04]  /*5160*/  ISETP.NE.U32.AND P3, PT, R88, RZ, PT ;  /* 0x000000ff5800720c */ /* 0x000fe80003f65070 */
[----:B------:R-:W-:Y:S11]  /*5170*/  ISETP.NE.AND.EX P3, PT, R89, RZ, PT, P3 ;  /* 0x000000ff5900720c */ /* 0x000ff60003f65330 */
[----:B------:R-:W-:Y:S02]  /*5180*/  @!UPT UIADD3 URZ, UPT, UPT, URZ, URZ, URZ ;  /* 0x000000fffffff290 */ /* 0x000fe4000fffe0ff */
[----:B------:R-:W1:Y:S01]  /*5190*/  @P3 LDC.64 R2, c[0x0][0x8a8] ;  /* 0x00022a00ff023b82 */ /* 0x000e620000000a00 */
[----:B------:R-:W-:Y:S04]  /*51a0*/  @P3 IMAD R0, R90, UR36, RZ ;  /* 0x000000245a003c24 */ /* 0x000fe8000f8e02ff */
[----:B-1----:R-:W-:Y:S05]  /*51b0*/  @P3 IMAD.WIDE R2, R0, 0x4, R2 ;  /* 0x0000000400023825 */ /* 0x002fea00078e0202 */
[----:B-----5:R1:W5:Y:S02]  /*51c0*/  @P3 LDG.E R47, desc[UR46][R2.64] ;  /* 0x0000002e022f3981 */ /* 0x020364000c1e1900 */
[----:B-1----:R-:W2:Y:S02]  /*51d0*/  @!P3 LDC R47, c[0x0][0x8a0] ;  /* 0x00022800ff2fbb82 */ /* 0x002ea40000000800 */
.L_x_84:
[----:B-----5:R-:W-:Y:S01]  /*51e0*/  FSETP.NEU.AND P4, PT, R49, RZ, PT ;  /* 0x000000ff3100720b */ /* 0x020fe20003f8d000 */
[----:B------:R-:W-:Y:S01]  /*51f0*/  BSSY B1, `(.L_x_85) ;  /* 0x0000042000017945 */ /* 0x000fe20003800000 */
[----:B------:R-:W-:Y:S01]  /*5200*/  SEL R7, RZ, 0xffffffff, P2 ;  /* 0xffffffffff077807 */ /* 0x000fe20001000000 */
[----:B------:R-:W-:Y:S01]  /*5210*/  IMAD.MOV.U32 R115, RZ, RZ, 0x1 ;  /* 0x00000001ff737424 */ /* 0x000fe200078e00ff */
[----:B------:R-:W-:Y:S02]  /*5220*/  LOP3.LUT P3, RZ, R95, 0xff, RZ, 0xc0, !PT ;  /* 0x000000ff5fff7812 */ /* 0x000fe4000786c0ff */
[----:B------:R-:W-:Y:S02]  /*5230*/  CS2R R86, SRZ ;  /* 0x0000000000567805 */ /* 0x000fe4000001ff00 */
[----:B------:R-:W-:Y:S02]  /*5240*/  @P1 SEL R4, RZ, 0xffffffff, P4 ;  /* 0xffffffffff041807 */ /* 0x000fe40002000000 */
[----:B------:R-:W-:Y:S02]  /*5250*/  CS2R R84, SRZ ;  /* 0x0000000000547805 */ /* 0x000fe4000001ff00 */
[----:B------:R-:W-:Y:S02]  /*5260*/  LEA R0, R105, UR49, 0x3 ;  /* 0x0000003169007c11 */ /* 0x000fe4000f8e18ff */
[----:B------:R-:W-:Y:S02]  /*5270*/  CS2R R82, SRZ ;  /* 0x0000000000527805 */ /* 0x000fe4000001ff00 */
[----:B------:R-:W-:Y:S02]  /*5280*/  @P0 SEL R4, R7, R4, !P3 ;  /* 0x0000000407040207 */ /* 0x000fe40005800000 */
[----:B------:R-:W-:Y:S02]  /*5290*/  CS2R R80, SRZ ;  /* 0x0000000000507805 */ /* 0x000fe4000001ff00 */
[----:B------:R-:W-:Y:S02]  /*52a0*/  LEA R113, R44, UR49, 0x3 ;  /* 0x000000312c717c11 */ /* 0x000fe4000f8e18ff */
[----:B------:R-:W-:Y:S02]  /*52b0*/  @P1 LOP3.LUT R4, R4, 0x1, RZ, 0xc0, !PT ;  /* 0x0000000104041812 */ /* 0x000fe400078ec0ff */
[----:B------:R-:W-:Y:S02]  /*52c0*/  SHF.L.U32 R2, R107, 0x1f, RZ ;  /* 0x0000001f6b027819 */ /* 0x000fe400000006ff */
[----:B------:R-:W-:Y:S02]  /*52d0*/  ISETP.NE.U32.OR P6, PT, R4, 0x1, !P1 ;  /* 0x000000010400780c */ /* 0x000fe40004fc5470 */
[----:B------:R-:W-:Y:S02]  /*52e0*/  PLOP3.LUT P2, PT, PT, PT, UP1, 0x80, 0x8 ;  /* 0x000000000008781c */ /* 0x000fe40003f4f018 */
[----:B------:R-:W-:Y:S02]  /*52f0*/  LEA.HI R5, R44, R44, RZ, 0x1 ;  /* 0x0000002c2c057211 */ /* 0x000fe400078f08ff */
[----:B------:R-:W-:Y:S02]  /*5300*/  SEL R4, RZ, 0xffffffff, P4 ;  /* 0xffffffffff047807 */ /* 0x000fe40002000000 */
[----:B------:R-:W-:Y:S01]  /*5310*/  P2R R114, PR, RZ, 0x40 ;  /* 0x00000040ff727803 */ /* 0x000fe20000000000 */
[C---:B------:R-:W-:Y:S01]  /*5320*/  IMAD.SHL.U32 R3, R5.reuse, 0x40, RZ ;  /* 0x0000004005037824 */ /* 0x040fe200078e00ff */
[----:B------:R-:W-:Y:S03]  /*5330*/  LOP3.LUT R5, R5, 0xffe, RZ, 0xc0, !PT ;  /* 0x00000ffe05057812 */ /* 0x000fe600078ec0ff */
[----:B------:R-:W-:Y:S02]  /*5340*/  @P6 SHF.L.U32 R9, R104, 0x1f, RZ ;  /* 0x0000001f68096819 */ /* 0x000fe400000006ff */
[----:B------:R-:W-:Y:S01]  /*5350*/  @P2 SEL R4, R7, R4, !P3 ;  /* 0x0000000407042207 */ /* 0x000fe20005800000 */
[----:B------:R-:W-:Y:S01]  /*5360*/  IMAD.IADD R48, R44, 0x1, -R5 ;  /* 0x000000012c307824 */ /* 0x000fe200078e0a05 */
[----:B------:R-:W1:Y:S01]  /*5370*/  @P6 SYNCS.PHASECHK.TRANS64.TRYWAIT P1, [R0+URZ+0x30], R9 ;  /* 0x00003009000065a7 */ /* 0x000e6200080211ff */
[----:B------:R-:W-:Y:S02]  /*5380*/  LOP3.LUT R3, R3, 0xffffff80, RZ, 0xc0, !PT ;  /* 0xffffff8003037812 */ /* 0x000fe400078ec0ff */
[----:B------:R-:W-:Y:S03]  /*5390*/  LOP3.LUT R4, R4, 0x1, RZ, 0xc0, !PT ;  /* 0x0000000104047812 */ /* 0x000fe600078ec0ff */
[----:B------:R-:W-:Y:S01]  /*53a0*/  IMAD.IADD R3, R46, 0x1, R3 ;  /* 0x000000012e037824 */ /* 0x000fe200078e0203 */
[----:B------:R-:W-:Y:S03]  /*53b0*/  ISETP.NE.U32.AND P5, PT, R4, 0x1, PT ;  /* 0x000000010400780c */ /* 0x000fe60003fa5070 */
[----:B------:R-:W-:Y:S01]  /*53c0*/  IMAD R48, R48, 0x100000, R3 ;  /* 0x0010000030307824 */ /* 0x000fe200078e0203 */
[----:B------:R-:W-:Y:S01]  /*53d0*/  P2R R124, PR, RZ, 0x20 ;  /* 0x00000020ff7c7803 */ /* 0x000fe20000000000 */
[----:B------:R3:W4:Y:S01]  /*53e0*/  SYNCS.PHASECHK.TRANS64.TRYWAIT P0, [R113+URZ+0x80], R2 ;  /* 0x00008002710075a7 */ /* 0x00072200080011ff */
[----:B-1----:R-:W-:Y:S01]  /*53f0*/  @P6 SEL R115, RZ, 0x1, !P1 ;  /* 0x00000001ff736807 */ /* 0x002fe20004800000 */
[----:B---3--:R-:W-:Y:S06]  /*5400*/  @!P6 BRA `(.L_x_86) ;  /* 0x000000000080e947 */ /* 0x008fec0003800000 */
[----:B------:R-:W-:Y:S01]  /*5410*/  @P5 IMAD R5, R105, 0x1000, R100 ;  /* 0x0000100069055824 */ /* 0x000fe200078e0264 */
[----:B------:R-:W-:Y:S01]  /*5420*/  ISETP.NE.AND P1, PT, R115, RZ, PT ;  /* 0x000000ff7300720c */ /* 0x000fe20003f25270 */
[----:B------:R-:W-:Y:S01]  /*5430*/  BSSY B0, `(.L_x_87) ;  /* 0x000000b000007945 */ /* 0x000fe20003800000 */
[----:B------:R-:W-:Y:S01]  /*5440*/  CS2R R82, SRZ ;  /* 0x0000000000527805 */ /* 0x000fe2000001ff00 */
[----:B------:R-:W-:Y:S01]  /*5450*/  @P5 VIADD R4, R5, UR49 ;  /* 0x0000003105045c36 */ /* 0x000fe20008000000 */
[----:B------:R-:W-:Y:S02]  /*5460*/  CS2R R80, SRZ ;  /* 0x0000000000507805 */ /* 0x000fe4000001ff00 */
[----:B------:R-:W-:Y:S02]  /*5470*/  CS2R R86, SRZ ;  /* 0x0000000000567805 */ /* 0x000fe4000001ff00 */
[----:B------:R-:W-:Y:S01]  /*5480*/  CS2R R84, SRZ ;  /* 0x0000000000547805 */ /* 0x000fe2000001ff00 */
[----:B------:R-:W-:Y:S04]  /*5490*/  @P5 IMAD R4, R108, -0x10, R4 ;  /* 0xfffffff06c045824 */ /* 0x000fe800078e0204 */
[----:B------:R-:W-:Y:S05]  /*54a0*/  @P1 BRA `(.L_x_88) ;  /* 0x00000000000c1947 */ /* 0x000fea0003800000 */
[----:B------:R-:W-:Y:S04]  /*54b0*/  SHF.L.U32 R3, R104, 0x1f, RZ ;  /* 0x0000001f68037819 */ /* 0x000fe800000006ff */
[----:B------:R-:W1:Y:S02]  /*54c0*/  SYNCS.PHASECHK.TRANS64.TRYWAIT P1, [R0+URZ+0x30], R3 ;  /* 0x00003003000075a7 */ /* 0x000e6400080211ff */
[----:B-1----:R-:W-:Y:S05]  /*54d0*/  @!P1 BRA `(.L_x_89) ;  /* 0x0000002000d89947 */ /* 0x002fea0003800000 */
.L_x_88:
[----:B------:R-:W-:Y:S05]  /*54e0*/  BSYNC B0 ;  /* 0x0000000000007941 */ /* 0x000fea0003800000 */
.L_x_87:
[----:B------:R-:W-:Y:S01]  /*54f0*/  ISETP.NE.AND P1, PT, R124, RZ, PT ;  /* 0x000000ff7c00720c */ /* 0x000fe20003f25270 */
[----:B-1----:R-:W-:Y:S02]  /*5500*/  VIADD R3, R0, 0x40 ;  /* 0x0000004000037836 */ /* 0x002fe40000000000 */
[----:B------:R-:W-:Y:S02]  /*5510*/  IMAD.U32 R0, RZ, RZ, UR37 ;  /* 0x00000025ff007e24 */ /* 0x000fe4000f8e00ff */
[----:B------:R-:W-:Y:S03]  /*5520*/  VIADD R105, R105, 0x1 ;  /* 0x0000000169697836 */ /* 0x000fe60000000000 */
[----:B------:R-:W-:Y:S05]  /*5530*/  PRMT R0, R0, 0x654, R3 ;  /* 0x0000065400007816 */ /* 0x000fea0000000003 */
[----:B------:R1:W3:Y:S04]  /*5540*/  @P1 LDS.128 R80, [R5+UR49+0x200] ;  /* 0x0002003105501984 */ /* 0x0002e80008000c00 */
[----:B------:R1:W1:Y:S01]  /*5550*/  @P1 LDS.128 R84, [R4+0x210] ;  /* 0x0002100004541984 */ /* 0x0002620000000c00 */
[C---:B------:R-:W-:Y:S01]  /*5560*/  ISETP.NE.AND P1, PT, R105.reuse, 0x2, PT ;  /* 0x000000026900780c */ /* 0x040fe20003f25270 */
[----:B------:R-:W-:Y:S01]  /*5570*/  @!PT LDS RZ, [RZ] ;  /* 0x00000000fffff984 */ /* 0x000fe20000000800 */
[----:B------:R-:W-:Y:S01]  /*5580*/  @!PT LDS RZ, [RZ] ;  /* 0x00000000fffff984 */ /* 0x000fe20000000800 */
[----:B------:R-:W-:Y:S01]  /*5590*/  @!PT LDS RZ, [RZ] ;  /* 0x00000000fffff984 */ /* 0x000fe20000000800 */
[----:B------:R-:W-:Y:S01]  /*55a0*/  @!PT LDS RZ, [RZ] ;  /* 0x00000000fffff984 */ /* 0x000fe20000000800 */
[----:B------:R5:W-:Y:S06]  /*55b0*/  MEMBAR.ALL.CTA ;  /* 0x0000000000007992 */ /* 0x000bec0000008000 */
[----:B-----5:R-:W5:Y:S01]  /*55c0*/  FENCE.VIEW.ASYNC.S ;  /* 0x00000000000073c6 */ /* 0x020f620000000000 */
[----:B------:R-:W-:Y:S02]  /*55d0*/  SEL R3, RZ, 0x1, P1 ;  /* 0x00000001ff037807 */ /* 0x000fe40000800000 */
[----:B------:R-:W-:Y:S02]  /*55e0*/  SEL R105, R105, RZ, P1 ;  /* 0x000000ff69697207 */ /* 0x000fe40000800000 */
[----:B------:R-:W-:Y:S01]  /*55f0*/  LOP3.LUT R104, R104, R3, RZ, 0x3c, !PT ;  /* 0x0000000368687212 */ /* 0x000fe200078e3cff */
[----:B-----5:R1:W-:Y:S06]  /*5600*/  SYNCS.ARRIVE.TRANS64.RED.A1T0 RZ, [R0+URZ], RZ ;  /* 0x000000ff00ff79a7 */ /* 0x0203ec00081004ff */
.L_x_86:
[----:B------:R-:W-:Y:S05]  /*5610*/  BSYNC B1 ;  /* 0x0000000000017941 */ /* 0x000fea0003800000 */
.L_x_85:
[----:B-1----:R-:W-:Y:S04]  /*5620*/  SHF.R.U32.HI R0, RZ, 0x15, R48 ;  /* 0x00000015ff007819 */ /* 0x002fe80000011630 */
[----:B------:R-:W-:Y:S01]  /*5630*/  LOP3.LUT P1, RZ, R0, 0x3, R101, 0x48, !PT ;  /* 0x0000000300ff7812 */ /* 0x000fe20007824865 */
[----:B------:R-:W-:Y:S01]  /*5640*/  @!UPT UIADD3 URZ, UPT, UPT, URZ, URZ, URZ ;  /* 0x000000fffffff290 */ /* 0x000fe2000fffe0ff */
[----:B----4-:R-:W-:Y:S11]  /*5650*/  @P0 BRA `(.L_x_90) ;  /* 0x0000000000080947 */ /* 0x010ff60003800000 */
[----:B------:R-:W1:Y:S02]  /*5660*/  SYNCS.PHASECHK.TRANS64.TRYWAIT P0, [R113+URZ+0x80], R2 ;  /* 0x00008002710075a7 */ /* 0x000e6400080011ff */
[----:B-1----:R-:W-:Y:S05]  /*5670*/  @!P0 BRA `(.L_x_91) ;  /* 0x0000002000848947 */ /* 0x002fea0003800000 */
.L_x_90:
[----:B------:R-:W-:Y:S05]  /*5680*/  @!P1 BRA `(.L_x_92) ;  /* 0x0000000000409947 */ /* 0x000fea0003800000 */
[----:B------:R-:W4:Y:S01]  /*5690*/  LDCU.64 UR8, c[0x4][0x70] ;  /* 0x01000e00ff0877ac */ /* 0x000f220008000a00 */
[----:B------:R-:W-:Y:S01]  /*56a0*/  MOV R3, 0x0 ;  /* 0x0000000000037802 */ /* 0x000fe20000000f00 */
[----:B------:R-:W-:Y:S02]  /*56b0*/  HFMA2 R12, -RZ, RZ, 0, 5.9604644775390625e-08 ;  /* 0x00000001ff0c7431 */ /* 0x000fe400000001ff */
[----:B------:R-:W-:Y:S02]  /*56c0*/  IMAD.MOV.U32 R8, RZ, RZ, 0x192 ;  /* 0x00000192ff087424 */ /* 0x000fe400078e00ff */
[----:B------:R-:W-:Y:S01]  /*56d0*/  IMAD.MOV.U32 R13, RZ, RZ, RZ ;  /* 0x000000ffff0d7224 */ /* 0x000fe200078e00ff */
[----:B------:R-:W5:Y:S01]  /*56e0*/  LDCU.64 UR6, c[0x4][0x78] ;  /* 0x01000f00ff0677ac */ /* 0x000f620008000a00 */
[----:B-1----:R-:W1:Y:S01]  /*56f0*/  LDC.64 R2, c[0x4][R3] ;  /* 0x0100000003027b82 */ /* 0x002e620000000a00 */
[----:B------:R-:W2:Y:S01]  /*5700*/  LDCU.64 UR4, c[0x4][0x10] ;  /* 0x01000200ff0477ac */ /* 0x000ea20008000a00 */
[----:B----4-:R-:W-:Y:S01]  /*5710*/  MOV R5, UR9 ;  /* 0x0000000900057c02 */ /* 0x010fe20008000f00 */
[----:B------:R-:W-:Y:S01]  /*5720*/  IMAD.U32 R4, RZ, RZ, UR8 ;  /* 0x00000008ff047e24 */ /* 0x000fe2000f8e00ff */
[----:B-----5:R-:W-:Y:S01]  /*5730*/  MOV R7, UR7 ;  /* 0x0000000700077c02 */ /* 0x020fe20008000f00 */
[----:B------:R-:W-:Y:S01]  /*5740*/  IMAD.U32 R6, RZ, RZ, UR6 ;  /* 0x00000006ff067e24 */ /* 0x000fe2000f8e00ff */
[----:B--2---:R-:W-:Y:S01]  /*5750*/  MOV R11, UR5 ;  /* 0x00000005000b7c02 */ /* 0x004fe20008000f00 */
[----:B------:R-:W-:Y:S02]  /*5760*/  IMAD.U32 R10, RZ, RZ, UR4 ;  /* 0x00000004ff0a7e24 */ /* 0x000fe4000f8e00ff */
[----:B------:R-:W-:Y:S07]  /*5770*/  LEPC R20, `(.L_x_92) ;  /* 0x000000001014794e */ /* 0x000fee0000000000 */
[----:B-1-3--:R-:W-:Y:S05]  /*5780*/  CALL.ABS.NOINC R2 ;  /* 0x0000000002007343 */ /* 0x00afea0003c00000 */
.L_x_92:
[-C--:B---3--:R-:W-:Y:S01]  /*5790*/  F2FP.F16.E4M3.UNPACK_B R51, R80.reuse ;  /* 0x00000050ff33723e */ /* 0x088fe200020006ff */
[----:B------:R-:W-:Y:S05]  /*57a0*/  WARPSYNC.ALL ;  /* 0x0000000000007948 */ /* 0x000fea0003800000 */
[----:B------:R-:W-:Y:S01]  /*57b0*/  R2UR UR4, R48 ;  /* 0x00000000300472ca */ /* 0x000fe200000e0000 */
[--C-:B------:R-:W-:Y:S01]  /*57c0*/  HADD2.F32 R50, -RZ, R51.reuse.H0_H0 ;  /* 0x20000033ff327230 */ /* 0x100fe20000004100 */
[----:B------:R-:W-:Y:S01]  /*57d0*/  F2FP.F16.E4M3.UNPACK_B R53, R80.H1 ;  /* 0x00000050ff35723e */ /* 0x000fe200030006ff */
[----:B------:R-:W-:Y:S01]  /*57e0*/  HADD2.F32 R51, -RZ, R51.H1_H1 ;  /* 0x30000033ff337230 */ /* 0x000fe20000004100 */
[-C--:B------:R-:W-:Y:S01]  /*57f0*/  F2FP.F16.E4M3.UNPACK_B R55, R81.reuse ;  /* 0x00000051ff37723e */ /* 0x080fe200020006ff */
[----:B------:R-:W-:Y:S01]  /*5800*/  BSSY.RECONVERGENT B0, `(.L_x_93) ;  /* 0x0000099000007945 */ /* 0x000fe20003800200 */
[----:B------:R-:W-:Y:S01]  /*5810*/  F2FP.F16.E4M3.UNPACK_B R57, R81.H1 ;  /* 0x00000051ff39723e */ /* 0x000fe200030006ff */
[--C-:B------:R-:W-:Y:S01]  /*5820*/  HADD2.F32 R52, -RZ, R53.reuse.H0_H0 ;  /* 0x20000035ff347230 */ /* 0x100fe20000004100 */
[-C--:B------:R-:W-:Y:S01]  /*5830*/  F2FP.F16.E4M3.UNPACK_B R59, R82.reuse ;  /* 0x00000052ff3b723e */ /* 0x080fe200020006ff */
[----:B------:R-:W-:Y:S01]  /*5840*/  HADD2.F32 R54, -RZ, R53.H1_H1 ;  /* 0x30000035ff367230 */ /* 0x000fe20000004100 */
[----:B------:R-:W-:Y:S01]  /*5850*/  F2FP.F16.E4M3.UNPACK_B R61, R82.H1 ;  /* 0x00000052ff3d723e */ /* 0x000fe200030006ff */
[--C-:B------:R-:W-:Y:S01]  /*5860*/  HADD2.F32 R53, -RZ, R55.reuse.H0_H0 ;  /* 0x20000037ff357230 */ /* 0x100fe20000004100 */
[-C--:B------:R-:W-:Y:S01]  /*5870*/  F2FP.F16.E4M3.UNPACK_B R63, R83.reuse ;  /* 0x00000053ff3f723e */ /* 0x080fe200020006ff */
[----:B------:R-:W-:Y:S01]  /*5880*/  LDTM.16dp32bit_t0_t15.x32 R4, tmem[UR4] ;  /* 0x00000004000479ee */ /* 0x000fe20008a80000 */
[----:B------:R-:W2:Y:S01]  /*5890*/  LDTM.16dp32bit_t16_t31.x32 R4, tmem[UR4+0x20] ;  /* 0x00002004000479ee */ /* 0x000ea20008aa0000 */
[----:B------:R-:W-:Y:S01]  /*58a0*/  SHF.L.U32 R125, R102, 0x4, RZ ;  /* 0x00000004667d7819 */ /* 0x000fe200000006ff */
[----:B------:R-:W-:Y:S01]  /*58b0*/  HADD2.F32 R56, -RZ, R55.H1_H1 ;  /* 0x30000037ff387230 */ /* 0x000fe20000004100 */
[----:B------:R-:W-:Y:S01]  /*58c0*/  ISETP.NE.AND P6, PT, R114, RZ, PT ;  /* 0x000000ff7200720c */ /* 0x000fe20003fc5270 */
[----:B------:R-:W-:Y:S01]  /*58d0*/  HADD2.F32 R60, -RZ, R59.H1_H1 ;  /* 0x3000003bff3c7230 */ /* 0x000fe20000004100 */
[----:B------:R-:W-:Y:S01]  /*58e0*/  IADD3 R114, PT, PT, R100, UR49, RZ ;  /* 0x0000003164727c10 */ /* 0x000fe2000fffe0ff */
[----:B------:R-:W-:Y:S01]  /*58f0*/  HADD2.F32 R64, -RZ, R63.H1_H1 ;  /* 0x3000003fff407230 */ /* 0x000fe20000004100 */
[----:B------:R-:W-:Y:S01]  /*5900*/  F2FP.F16.E4M3.UNPACK_B R65, R83.H1 ;  /* 0x00000053ff41723e */ /* 0x000fe200030006ff */
[--C-:B------:R-:W-:Y:S01]  /*5910*/  HADD2.F32 R55, -RZ, R57.reuse.H0_H0 ;  /* 0x20000039ff377230 */ /* 0x100fe20000004100 */
[----:B------:R-:W-:Y:S01]  /*5920*/  IADD3 R114, PT, PT, R114, R125, RZ ;  /* 0x0000007d72727210 */ /* 0x000fe20007ffe0ff */
[----:B------:R-:W-:Y:S01]  /*5930*/  HADD2.F32 R58, -RZ, R57.H1_H1 ;  /* 0x30000039ff3a7230 */ /* 0x000fe20000004100 */
[-C--:B------:R-:W-:Y:S01]  /*5940*/  F2FP.F16.E4M3.UNPACK_B R67, R84.reuse ;  /* 0x00000054ff43723e */ /* 0x080fe200020006ff */
[----:B------:R-:W-:Y:S01]  /*5950*/  HADD2.F32 R57, -RZ, R59.H0_H0 ;  /* 0x2000003bff397230 */ /* 0x000fe20000004100 */
[----:B------:R-:W-:Y:S01]  /*5960*/  F2FP.F16.E4M3.UNPACK_B R69, R84.H1 ;  /* 0x00000054ff45723e */ /* 0x000fe200030006ff */
[----:B------:R-:W-:Y:S01]  /*5970*/  HADD2.F32 R59, -RZ, R61.H0_H0 ;  /* 0x2000003dff3b7230 */ /* 0x000fe20000004100 */
[-C--:B------:R-:W-:Y:S01]  /*5980*/  F2FP.F16.E4M3.UNPACK_B R71, R85.reuse ;  /* 0x00000055ff47723e */ /* 0x080fe200020006ff */
[----:B------:R-:W-:Y:S01]  /*5990*/  HADD2.F32 R68, -RZ, R67.H1_H1 ;  /* 0x30000043ff447230 */ /* 0x000fe20000004100 */
[----:B------:R-:W-:Y:S01]  /*59a0*/  F2FP.F16.E4M3.UNPACK_B R73, R85.H1 ;  /* 0x00000055ff49723e */ /* 0x000fe200030006ff */
[----:B------:R-:W-:Y:S01]  /*59b0*/  HADD2.F32 R62, -RZ, R61.H1_H1 ;  /* 0x3000003dff3e7230 */ /* 0x000fe20000004100 */
[-C--:B------:R-:W-:Y:S01]  /*59c0*/  F2FP.F16.E4M3.UNPACK_B R75, R86.reuse ;  /* 0x00000056ff4b723e */ /* 0x080fe200020006ff */
[----:B------:R-:W-:Y:S01]  /*59d0*/  HADD2.F32 R61, -RZ, R63.H0_H0 ;  /* 0x2000003fff3d7230 */ /* 0x000fe20000004100 */
[----:B------:R-:W-:Y:S01]  /*59e0*/  F2FP.F16.E4M3.UNPACK_B R77, R86.H1 ;  /* 0x00000056ff4d723e */ /* 0x000fe200030006ff */
[----:B------:R-:W-:Y:S01]  /*59f0*/  HADD2.F32 R72, -RZ, R71.H1_H1 ;  /* 0x30000047ff487230 */ /* 0x000fe20000004100 */
[----:B------:R-:W-:Y:S01]  /*5a00*/  F2FP.F16.E4M3.UNPACK_B R79, R87.H1 ;  /* 0x00000057ff4f723e */ /* 0x000fe200030006ff */
[C---:B--2---:R-:W-:Y:S01]  /*5a10*/  FMUL R0, R47.reuse, R4 ;  /* 0x000000042f007220 */ /* 0x044fe20000400000 */
[C---:B-1----:R-:W-:Y:S01]  /*5a20*/  FMUL R2, R47.reuse, R5 ;  /* 0x000000052f027220 */ /* 0x042fe20000400000 */
[C---:B------:R-:W-:Y:S01]  /*5a30*/  FMUL R4, R47.reuse, R8 ;  /* 0x000000082f047220 */ /* 0x040fe20000400000 */
[----:B------:R-:W-:Y:S01]  /*5a40*/  FMUL R5, R47, R9 ;  /* 0x000000092f057220 */ /* 0x000fe20000400000 */
[C---:B------:R-:W-:Y:S01]  /*5a50*/  FFMA R0, R49.reuse, R50, R0 ;  /* 0x0000003231007223 */ /* 0x040fe20000000000 */
[----:B------:R-:W-:Y:S01]  /*5a60*/  FFMA R2, R49, R51, R2 ;  /* 0x0000003331027223 */ /* 0x000fe20000000002 */
[C---:B------:R-:W-:Y:S01]  /*5a70*/  FMUL R8, R47.reuse, R12 ;  /* 0x0000000c2f087220 */ /* 0x040fe20000400000 */
[C---:B------:R-:W-:Y:S01]  /*5a80*/  FMUL R9, R47.reuse, R13 ;  /* 0x0000000d2f097220 */ /* 0x040fe20000400000 */
[C---:B------:R-:W-:Y:S01]  /*5a90*/  FMUL R12, R47.reuse, R16 ;  /* 0x000000102f0c7220 */ /* 0x040fe20000400000 */
[C---:B------:R-:W-:Y:S01]  /*5aa0*/  FMUL R13, R47.reuse, R17 ;  /* 0x000000112f0d7220 */ /* 0x040fe20000400000 */
[C---:B------:R-:W-:Y:S01]  /*5ab0*/  FMUL R16, R47.reuse, R20 ;  /* 0x000000142f107220 */ /* 0x040fe20000400000 */
[C---:B------:R-:W-:Y:S01]  /*5ac0*/  FMUL R17, R47.reuse, R21 ;  /* 0x000000152f117220 */ /* 0x040fe20000400000 */
[C---:B------:R-:W-:Y:S01]  /*5ad0*/  FMUL R20, R47.reuse, R24 ;  /* 0x000000182f147220 */ /* 0x040fe20000400000 */
[C---:B------:R-:W-:Y:S01]  /*5ae0*/  FMUL R21, R47.reuse, R25 ;  /* 0x000000192f157220 */ /* 0x040fe20000400000 */
[----:B------:R-:W-:Y:S02]  /*5af0*/  HADD2.F32 R76, -RZ, R75.H1_H1 ;  /* 0x3000004bff4c7230 */ /* 0x000fe40000004100 */
[C---:B------:R-:W-:Y:S01]  /*5b00*/  FMUL R24, R47.reuse, R28 ;  /* 0x0000001c2f187220 */ /* 0x040fe20000400000 */
[C---:B------:R-:W-:Y:S01]  /*5b10*/  FMUL R25, R47.reuse, R29 ;  /* 0x0000001d2f197220 */ /* 0x040fe20000400000 */
[C---:B------:R-:W-:Y:S01]  /*5b20*/  FMUL R28, R47.reuse, R32 ;  /* 0x000000202f1c7220 */ /* 0x040fe20000400000 */
[C---:B------:R-:W-:Y:S01]  /*5b30*/  FMUL R29, R47.reuse, R33 ;  /* 0x000000212f1d7220 */ /* 0x040fe20000400000 */
[C---:B------:R-:W-:Y:S01]  /*5b40*/  FMUL R3, R47.reuse, R6 ;  /* 0x000000062f037220 */ /* 0x040fe20000400000 */
[C---:B------:R-:W-:Y:S01]  /*5b50*/  FMUL R7, R47.reuse, R7 ;  /* 0x000000072f077220 */ /* 0x040fe20000400000 */
[C---:B------:R-:W-:Y:S01]  /*5b60*/  FMUL R6, R47.reuse, R10 ;  /* 0x0000000a2f067220 */ /* 0x040fe20000400000 */
[----:B------:R-:W-:Y:S01]  /*5b70*/  FMUL R11, R47, R11 ;  /* 0x0000000b2f0b7220 */ /* 0x000fe20000400000 */
[C---:B------:R-:W-:Y:S01]  /*5b80*/  FFMA R3, R49.reuse, R52, R3 ;  /* 0x0000003431037223 */ /* 0x040fe20000000003 */
[C---:B------:R-:W-:Y:S01]  /*5b90*/  FFMA R7, R49.reuse, R54, R7 ;  /* 0x0000003631077223 */ /* 0x040fe20000000007 */
[C---:B------:R-:W-:Y:S01]  /*5ba0*/  FFMA R4, R49.reuse, R53, R4 ;  /* 0x0000003531047223 */ /* 0x040fe20000000004 */
[----:B------:R-:W-:Y:S01]  /*5bb0*/  F2FP.F16.E4M3.UNPACK_B R50, R87 ;  /* 0x00000057ff32723e */ /* 0x000fe200020006ff */
[C---:B------:R-:W-:Y:S01]  /*5bc0*/  FFMA R5, R49.reuse, R56, R5 ;  /* 0x0000003831057223 */ /* 0x040fe20000000005 */
[----:B------:R-:W-:Y:S01]  /*5bd0*/  FFMA R6, R49, R55, R6 ;  /* 0x0000003731067223 */ /* 0x000fe20000000006 */
[----:B------:R-:W-:Y:S01]  /*5be0*/  F2FP.SATFINITE.E4M3.F32.PACK_AB_MERGE_C R117, R7, R3, RZ ;  /* 0x000000030775723e */ /* 0x000fe200048070ff */
[C---:B------:R-:W-:Y:S01]  /*5bf0*/  FFMA R11, R49.reuse, R58, R11 ;  /* 0x0000003a310b7223 */ /* 0x040fe2000000000b */
[C---:B------:R-:W-:Y:S01]  /*5c00*/  FFMA R8, R49.reuse, R57, R8 ;  /* 0x0000003931087223 */ /* 0x040fe20000000008 */
[----:B------:R-:W-:Y:S01]  /*5c10*/  ISETP.NE.AND P0, PT, R110, RZ, PT ;  /* 0x000000ff6e00720c */ /* 0x000fe20003f05270 */
[----:B------:R-:W-:Y:S01]  /*5c20*/  FFMA R9, R49, R60, R9 ;  /* 0x0000003c31097223 */ /* 0x000fe20000000009 */
[----:B------:R-:W-:Y:S01]  /*5c30*/  F2FP.SATFINITE.E4M3.F32.PACK_AB_MERGE_C R116, R2, R0, R117 ;  /* 0x000000000274723e */ /* 0x000fe20004807075 */
[--C-:B------:R-:W-:Y:S01]  /*5c40*/  HADD2.F32 R51, -RZ, R50.reuse.H0_H0 ;  /* 0x20000032ff337230 */ /* 0x100fe20000004100 */
[----:B------:R-:W-:Y:S01]  /*5c50*/  F2FP.SATFINITE.E4M3.F32.PACK_AB_MERGE_C R117, R11, R6, RZ ;  /* 0x000000060b75723e */ /* 0x000fe200048070ff */
[----:B------:R-:W-:Y:S02]  /*5c60*/  HADD2.F32 R50, -RZ, R50.H1_H1 ;  /* 0x30000032ff327230 */ /* 0x000fe40000004100 */
[C---:B------:R-:W-:Y:S01]  /*5c70*/  FMUL R10, R47.reuse, R14 ;  /* 0x0000000e2f0a7220 */ /* 0x040fe20000400000 */
[----:B------:R-:W-:Y:S01]  /*5c80*/  FMUL R15, R47, R15 ;  /* 0x0000000f2f0f7220 */ /* 0x000fe20000400000 */
[--C-:B------:R-:W-:Y:S01]  /*5c90*/  HADD2.F32 R63, -RZ, R65.reuse.H0_H0 ;  /* 0x20000041ff3f7230 */ /* 0x100fe20000004100 */
[----:B------:R-:W-:Y:S01]  /*5ca0*/  F2FP.SATFINITE.E4M3.F32.PACK_AB_MERGE_C R117, R5, R4, R117 ;  /* 0x000000040575723e */ /* 0x000fe20004807075 */
[C---:B------:R-:W-:Y:S01]  /*5cb0*/  FFMA R10, R49.reuse, R59, R10 ;  /* 0x0000003b310a7223 */ /* 0x040fe2000000000a */
[C---:B------:R-:W-:Y:S01]  /*5cc0*/  FFMA R15, R49.reuse, R62, R15 ;  /* 0x0000003e310f7223 */ /* 0x040fe2000000000f */
[C---:B------:R-:W-:Y:S01]  /*5cd0*/  FFMA R12, R49.reuse, R61, R12 ;  /* 0x0000003d310c7223 */ /* 0x040fe2000000000c */
[----:B------:R-:W-:Y:S01]  /*5ce0*/  FFMA R13, R49, R64, R13 ;  /* 0x00000040310d7223 */ /* 0x000fe2000000000d */
[----:B------:R-:W-:Y:S02]  /*5cf0*/  HADD2.F32 R66, -RZ, R65.H1_H1 ;  /* 0x30000041ff427230 */ /* 0x000fe40000004100 */
[C---:B------:R-:W-:Y:S01]  /*5d00*/  FMUL R14, R47.reuse, R18 ;  /* 0x000000122f0e7220 */ /* 0x040fe20000400000 */
[----:B------:R-:W-:Y:S02]  /*5d10*/  HADD2.F32 R65, -RZ, R67.H0_H0 ;  /* 0x20000043ff417230 */ /* 0x000fe40000004100 */
[----:B------:R-:W-:Y:S01]  /*5d20*/  FMUL R19, R47, R19 ;  /* 0x000000132f137220 */ /* 0x000fe20000400000 */
[--C-:B------:R-:W-:Y:S02]  /*5d30*/  HADD2.F32 R67, -RZ, R69.reuse.H0_H0 ;  /* 0x20000045ff437230 */ /* 0x100fe40000004100 */
[----:B------:R-:W-:Y:S01]  /*5d40*/  FFMA R14, R49, R63, R14 ;  /* 0x0000003f310e7223 */ /* 0x000fe2000000000e */
[----:B------:R-:W-:Y:S02]  /*5d50*/  HADD2.F32 R70, -RZ, R69.H1_H1 ;  /* 0x30000045ff467230 */ /* 0x000fe40000004100 */
[----:B------:R-:W-:Y:S01]  /*5d60*/  FMUL R18, R47, R22 ;  /* 0x000000162f127220 */ /* 0x000fe20000400000 */
[----:B------:R-:W-:Y:S02]  /*5d70*/  HADD2.F32 R69, -RZ, R71.H0_H0 ;  /* 0x20000047ff457230 */ /* 0x000fe40000004100 */
[----:B------:R-:W-:Y:S01]  /*5d80*/  FFMA R19, R49, R66, R19 ;  /* 0x0000004231137223 */ /* 0x000fe20000000013 */
[----:B------:R-:W-:Y:S01]  /*5d90*/  FMUL R23, R47, R23 ;  /* 0x000000172f177220 */ /* 0x000fe20000400000 */
[C---:B------:R-:W-:Y:S01]  /*5da0*/  FFMA R16, R49.reuse, R65, R16 ;  /* 0x0000004131107223 */ /* 0x040fe20000000010 */
[C---:B------:R-:W-:Y:S01]  /*5db0*/  FFMA R17, R49.reuse, R68, R17 ;  /* 0x0000004431117223 */ /* 0x040fe20000000011 */
        /* <DEDUP_REMOVED lines=23> */
[----:B------:R-:W-:Y:S01]  /*5f30*/  F2FP.SATFINITE.E4M3.F32.PACK_AB_MERGE_C R118, R15, R10, RZ ;  /* 0x0000000a0f76723e */ /* 0x000fe200048070ff */
[----:B------:R-:W-:Y:S01]  /*5f40*/  FFMA R28, R49, R51, R28 ;  /* 0x00000033311c7223 */ /* 0x000fe2000000001c */
[----:B------:R-:W-:Y:S01]  /*5f50*/  F2FP.SATFINITE.E4M3.F32.PACK_AB_MERGE_C R119, R19, R14, RZ ;  /* 0x0000000e1377723e */ /* 0x000fe200048070ff */
[C---:B------:R-:W-:Y:S01]  /*5f60*/  FFMA R29, R49.reuse, R50, R29 ;  /* 0x00000032311d7223 */ /* 0x040fe2000000001d */
[C---:B------:R-:W-:Y:S01]  /*5f70*/  FFMA R30, R49.reuse, R77, R30 ;  /* 0x0000004d311e7223 */ /* 0x040fe2000000001e */
[----:B------:R-:W-:Y:S01]  /*5f80*/  FFMA R35, R49, R52, R35 ;  /* 0x0000003431237223 */ /* 0x000fe20000000023 */
[----:B------:R-:W-:Y:S02]  /*5f90*/  F2FP.SATFINITE.E4M3.F32.PACK_AB_MERGE_C R118, R9, R8, R118 ;  /* 0x000000080976723e */ /* 0x000fe40004807076 */
[----:B------:R-:W-:Y:S02]  /*5fa0*/  F2FP.SATFINITE.E4M3.F32.PACK_AB_MERGE_C R119, R13, R12, R119 ;  /* 0x0000000c0d77723e */ /* 0x000fe40004807077 */
[----:B------:R-:W-:Y:S02]  /*5fb0*/  F2FP.SATFINITE.E4M3.F32.PACK_AB_MERGE_C R120, R23, R18, RZ ;  /* 0x000000121778723e */ /* 0x000fe400048070ff */
[----:B------:R-:W-:Y:S01]  /*5fc0*/  F2FP.SATFINITE.E4M3.F32.PACK_AB_MERGE_C R121, R27, R22, RZ ;  /* 0x000000161b79723e */ /* 0x000fe200048070ff */
[----:B------:R1:W-:Y:S01]  /*5fd0*/  STS.128 [R100+UR49+0x2200], R116 ;  /* 0x0022007464007988 */ /* 0x0003e20008000c31 */
[----:B------:R-:W-:Y:S02]  /*5fe0*/  F2FP.SATFINITE.E4M3.F32.PACK_AB_MERGE_C R122, R31, R26, RZ ;  /* 0x0000001a1f7a723e */ /* 0x000fe400048070ff */
[----:B------:R-:W-:Y:S02]  /*5ff0*/  F2FP.SATFINITE.E4M3.F32.PACK_AB_MERGE_C R123, R35, R30, RZ ;  /* 0x0000001e237b723e */ /* 0x000fe400048070ff */
[----:B------:R-:W-:Y:S02]  /*6000*/  F2FP.SATFINITE.E4M3.F32.PACK_AB_MERGE_C R120, R17, R16, R120 ;  /* 0x000000101178723e */ /* 0x000fe40004807078 */
[----:B------:R-:W-:Y:S02]  /*6010*/  F2FP.SATFINITE.E4M3.F32.PACK_AB_MERGE_C R121, R21, R20, R121 ;  /* 0x000000141579723e */ /* 0x000fe40004807079 */
[----:B------:R-:W-:Y:S02]  /*6020*/  F2FP.SATFINITE.E4M3.F32.PACK_AB_MERGE_C R122, R25, R24, R122 ;  /* 0x00000018197a723e */ /* 0x000fe4000480707a */
[----:B------:R-:W-:Y:S02]  /*6030*/  F2FP.SATFINITE.E4M3.F32.PACK_AB_MERGE_C R123, R29, R28, R123 ;  /* 0x0000001c1d7b723e */ /* 0x000fe4000480707b */
[----:B------:R-:W-:Y:S02]  /*6040*/  LEA R32, R105, UR49, 0x3 ;  /* 0x0000003169207c11 */ /* 0x000fe4000f8e18ff */
[----:B------:R-:W-:Y:S01]  /*6050*/  @P6 SHF.L.U32 R33, R104, 0x1f, RZ ;  /* 0x0000001f68216819 */ /* 0x000fe200000006ff */
[----:B------:R1:W-:Y:S01]  /*6060*/  STS.128 [R114+0x2210], R120 ;  /* 0x0022107872007388 */ /* 0x0003e20000000c00 */
[----:B------:R-:W-:Y:S01]  /*6070*/  @!PT LDS RZ, [RZ] ;  /* 0x00000000fffff984 */ /* 0x000fe20000000800 */
[----:B------:R-:W-:Y:S01]  /*6080*/  @!PT LDS RZ, [RZ] ;  /* 0x00000000fffff984 */ /* 0x000fe20000000800 */
[----:B------:R-:W-:Y:S01]  /*6090*/  @!PT LDS RZ, [RZ] ;  /* 0x00000000fffff984 */ /* 0x000fe20000000800 */
[----:B------:R-:W-:Y:S01]  /*60a0*/  @!PT LDS RZ, [RZ] ;  /* 0x00000000fffff984 */ /* 0x000fe20000000800 */
[----:B------:R2:W-:Y:S07]  /*60b0*/  MEMBAR.ALL.CTA ;  /* 0x0000000000007992 */ /* 0x0005ee0000008000 */
[----:B--2---:R-:W2:Y:S02]  /*60c0*/  FENCE.VIEW.ASYNC.S ;  /* 0x00000000000073c6 */ /* 0x004ea40000000000 */
[----:B--2---:R-:W-:Y:S06]  /*60d0*/  BAR.SYNC.DEFER_BLOCKING 0x1, 0x80 ;  /* 0x0042000000007b1d */ /* 0x004fec0000010000 */
[----:B------:R-:W-:Y:S05]  /*60e0*/  @P0 BRA `(.L_x_94) ;  /* 0x0000000000280947 */ /* 0x000fea0003800000 */
[----:B------:R-:W-:Y:S02]  /*60f0*/  UIADD3 UR4, UPT, UPT, UR49, 0x2200, URZ ;  /* 0x0000220031047890 */ /* 0x000fe4000fffe0ff */
[----:B------:R-:W-:Y:S01]  /*6100*/  UIADD3 UR6, UP0, UPT, UR52, 0x680, URZ ;  /* 0x0000068034067890 */ /* 0x000fe2000ff1e0ff */
[----:B------:R-:W-:Y:S03]  /*6110*/  UMOV UR43, UR36 ;  /* 0x00000024002b7c82 */ /* 0x000fe60008000000 */
[----:B------:R-:W-:Y:S01]  /*6120*/  MOV R109, UR4 ;  /* 0x00000004006d7c02 */ /* 0x000fe20008000f00 */
[----:B------:R-:W-:Y:S03]  /*6130*/  UIADD3.X UR7, UPT, UPT, URZ, UR53, URZ, UP0, !UPT ;  /* 0x00000035ff077290 */ /* 0x000fe600087fe4ff */
[----:B------:R-:W-:Y:S11]  /*6140*/  R2UR UR40, R109 ;  /* 0x000000006d2872ca */ /* 0x000ff600000e0000 */
[----:B------:R-:W-:Y:S02]  /*6150*/  @!UPT UIADD3 URZ, UPT, UPT, URZ, URZ, URZ ;  /* 0x000000fffffff290 */ /* 0x000fe4000fffe0ff */
[----:B------:R2:W-:Y:S01]  /*6160*/  UTMASTG.3D [UR40], [UR6] ;  /* 0x00000028060073b5 */ /* 0x0005e20008010000 */
[----:B------:R0:W-:Y:S01]  /*6170*/  UTMACMDFLUSH ;  /* 0x00000000000079b7 */ /* 0x0001e20000000000 */
[----:B--2---:R-:W-:Y:S04]  /*6180*/  DEPBAR.LE SB0, 0x1 ;  /* 0x000080400000791a */ /* 0x004fe80000000000 */
.L_x_94:
[----:B------:R-:W-:Y:S05]  /*6190*/  BSYNC.RECONVERGENT B0 ;  /* 0x0000000000007941 */ /* 0x000fea0003800200 */
.L_x_93:
[----:B------:R-:W-:Y:S06]  /*61a0*/  BAR.SYNC.DEFER_BLOCKING 0x1, 0x80 ;  /* 0x0042000000007b1d */ /* 0x000fec0000010000 */
[----:B------:R-:W2:Y:S01]  /*61b0*/  @P6 SYNCS.PHASECHK.TRANS64.TRYWAIT P0, [R32+URZ+0x30], R33 ;  /* 0x00003021200065a7 */ /* 0x000ea200080011ff */
[----:B------:R-:W-:Y:S01]  /*61c0*/  BSSY B1, `(.L_x_95) ;  /* 0x0000020000017945 */ /* 0x000fe20003800000 */
[----:B--2---:R-:W-:Y:S03]  /*61d0*/  @P6 SEL R115, RZ, 0x1, !P0 ;  /* 0x00000001ff736807 */ /* 0x004fe60004000000 */
[----:B------:R-:W-:Y:S05]  /*61e0*/  @!P6 BRA `(.L_x_96) ;  /* 0x000000000074e947 */ /* 0x000fea0003800000 */
[----:B------:R-:W-:Y:S01]  /*61f0*/  ISETP.NE.AND P1, PT, R124, RZ, PT ;  /* 0x000000ff7c00720c */ /* 0x000fe20003f25270 */
[----:B------:R-:W-:Y:S01]  /*6200*/  BSSY B0, `(.L_x_97) ;  /* 0x0000009000007945 */ /* 0x000fe20003800000 */
[----:B------:R-:W-:Y:S11]  /*6210*/  ISETP.NE.AND P0, PT, R115, RZ, PT ;  /* 0x000000ff7300720c */ /* 0x000ff60003f05270 */
[----:B------:R-:W-:Y:S05]  /*6220*/  @P1 IMAD R0, R105, 0x1000, R100 ;  /* 0x0000100069001824 */ /* 0x000fea00078e0264 */
[----:B------:R-:W-:Y:S05]  /*6230*/  @P1 IADD3 R2, PT, PT, R0, UR49, RZ ;  /* 0x0000003100021c10 */ /* 0x000fea000fffe0ff */
[----:B------:R-:W-:Y:S01]  /*6240*/  @P1 IMAD.IADD R2, R2, 0x1, R125 ;  /* 0x0000000102021824 */ /* 0x000fe200078e027d */
[----:B------:R-:W-:Y:S06]  /*6250*/  @P0 BRA `(.L_x_98) ;  /* 0x00000000000c0947 */ /* 0x000fec0003800000 */
[----:B------:R-:W-:Y:S04]  /*6260*/  SHF.L.U32 R3, R104, 0x1f, RZ ;  /* 0x0000001f68037819 */ /* 0x000fe800000006ff */
[----:B------:R-:W2:Y:S02]  /*6270*/  SYNCS.PHASECHK.TRANS64.TRYWAIT P0, [R32+URZ+0x30], R3 ;  /* 0x00003003200075a7 */ /* 0x000ea400080011ff */
[----:B--2---:R-:W-:Y:S05]  /*6280*/  @!P0 BRA `(.L_x_99) ;  /* 0x0000001400948947 */ /* 0x004fea0003800000 */
.L_x_98:
[----:B------:R-:W-:Y:S05]  /*6290*/  BSYNC B0 ;  /* 0x0000000000007941 */ /* 0x000fea0003800000 */
.L_x_97:
[----:B------:R-:W-:Y:S01]  /*62a0*/  ISETP.NE.AND P0, PT, R124, RZ, PT ;  /* 0x000000ff7c00720c */ /* 0x000fe20003f05270 */
[----:B--2---:R-:W-:Y:S02]  /*62b0*/  VIADD R32, R32, 0x40 ;  /* 0x0000004020207836 */ /* 0x004fe40000000000 */
[----:B------:R-:W-:Y:S02]  /*62c0*/  IMAD.U32 R3, RZ, RZ, UR37 ;  /* 0x00000025ff037e24 */ /* 0x000fe4000f8e00ff */
[----:B------:R-:W-:Y:S03]  /*62d0*/  VIADD R105, R105, 0x1 ;  /* 0x0000000169697836 */ /* 0x000fe60000000000 */
[----:B------:R-:W-:Y:S05]  /*62e0*/  PRMT R3, R3, 0x654, R32 ;  /* 0x0000065403037816 */ /* 0x000fea0000000020 */
[----:B------:R2:W3:Y:S04]  /*62f0*/  @P0 LDS.128 R80, [R0+UR49+0x200] ;  /* 0x0002003100500984 */ /* 0x0004e80008000c00 */
[----:B------:R2:W4:Y:S01]  /*6300*/  @P0 LDS.128 R84, [R2+0x210] ;  /* 0x0002100002540984 */ /* 0x0005220000000c00 */
[C---:B------:R-:W-:Y:S01]  /*6310*/  ISETP.NE.AND P0, PT, R105.reuse, 0x2, PT ;  /* 0x000000026900780c */ /* 0x040fe20003f05270 */
[----:B------:R-:W-:Y:S01]  /*6320*/  @!PT LDS RZ, [RZ] ;  /* 0x00000000fffff984 */ /* 0x000fe20000000800 */
[----:B------:R-:W-:Y:S01]  /*6330*/  @!PT LDS RZ, [RZ] ;  /* 0x00000000fffff984 */ /* 0x000fe20000000800 */
[----:B------:R-:W-:Y:S01]  /*6340*/  @!PT LDS RZ, [RZ] ;  /* 0x00000000fffff984 */ /* 0x000fe20000000800 */
[----:B------:R-:W-:Y:S01]  /*6350*/  @!PT LDS RZ, [RZ] ;  /* 0x00000000fffff984 */ /* 0x000fe20000000800 */
[----:B------:R5:W-:Y:S06]  /*6360*/  MEMBAR.ALL.CTA ;  /* 0x0000000000007992 */ /* 0x000bec0000008000 */
[----:B-----5:R-:W5:Y:S01]  /*6370*/  FENCE.VIEW.ASYNC.S ;  /* 0x00000000000073c6 */ /* 0x020f620000000000 */
[----:B------:R-:W-:Y:S01]  /*6380*/  SEL R105, R105, RZ, P0 ;  /* 0x000000ff69697207 */ /* 0x000fe20000000000 */
[----:B-----5:R5:W-:Y:S02]  /*6390*/  SYNCS.ARRIVE.TRANS64.RED.A1T0 RZ, [R3+URZ], RZ ;  /* 0x000000ff03ff79a7 */ /* 0x020be400081004ff */
[----:B-----5:R-:W-:Y:S04]  /*63a0*/  SEL R3, RZ, 0x1, P0 ;  /* 0x00000001ff037807 */ /* 0x020fe80000000000 */
[----:B--23--:R-:W-:Y:S02]  /*63b0*/  LOP3.LUT R104, R104, R3, RZ, 0x3c, !PT ;  /* 0x0000000368687212 */ /* 0x00cfe400078e3cff */
.L_x_96:
[----:B------:R-:W-:Y:S05]  /*63c0*/  BSYNC B1 ;  /* 0x0000000000017941 */ /* 0x000fea0003800000 */
.L_x_95:
[----:B------:R-:W-:Y:S05]  /*63d0*/  VIADD R0, R48, 0x40 ;  /* 0x0000004030007836 */ /* 0x000fea0000000000 */
[----:B------:R-:W-:Y:S04]  /*63e0*/  SHF.R.U32.HI R0, RZ, 0x15, R0 ;  /* 0x00000015ff007819 */ /* 0x000fe80000011600 */
[----:B------:R-:W-:Y:S11]  /*63f0*/  LOP3.LUT P0, RZ, R0, 0x3, R101, 0x48, !PT ;  /* 0x0000000300ff7812 */ /* 0x000ff60007804865 */
[----:B------:R-:W-:Y:S02]  /*6400*/  @!UPT UIADD3 URZ, UPT, UPT, URZ, URZ, URZ ;  /* 0x000000fffffff290 */ /* 0x000fe4000fffe0ff */
[----:B------:R-:W-:Y:S05]  /*6410*/  @!P0 BRA `(.L_x_100) ;  /* 0x0000000000408947 */ /* 0x000fea0003800000 */
[----:B------:R-:W2:Y:S01]  /*6420*/  LDCU.64 UR8, c[0x4][0x70] ;  /* 0x01000e00ff0877ac */ /* 0x000ea20008000a00 */
[----:B------:R-:W-:Y:S01]  /*6430*/  MOV R3, 0x0 ;  /* 0x0000000000037802 */ /* 0x000fe20000000f00 */
[----:B------:R-:W-:Y:S02]  /*6440*/  HFMA2 R12, -RZ, RZ, 0, 5.9604644775390625e-08 ;  /* 0x00000001ff0c7431 */ /* 0x000fe400000001ff */
[----:B------:R-:W-:Y:S02]  /*6450*/  IMAD.MOV.U32 R8, RZ, RZ, 0x192 ;  /* 0x00000192ff087424 */ /* 0x000fe400078e00ff */
[----:B------:R-:W-:Y:S01]  /*6460*/  IMAD.MOV.U32 R13, RZ, RZ, RZ ;  /* 0x000000ffff0d7224 */ /* 0x000fe200078e00ff */
[----:B------:R-:W3:Y:S01]  /*6470*/  LDCU.64 UR6, c[0x4][0x78] ;  /* 0x01000f00ff0677ac */ /* 0x000ee20008000a00 */
[----:B------:R-:W1:Y:S01]  /*6480*/  LDC.64 R2, c[0x4][R3] ;  /* 0x0100000003027b82 */ /* 0x000e620000000a00 */
[----:B------:R-:W5:Y:S01]  /*6490*/  LDCU.64 UR4, c[0x4][0x10] ;  /* 0x01000200ff0477ac */ /* 0x000f620008000a00 */
[----:B--2---:R-:W-:Y:S01]  /*64a0*/  MOV R5, UR9 ;  /* 0x0000000900057c02 */ /* 0x004fe20008000f00 */
[----:B------:R-:W-:Y:S01]  /*64b0*/  IMAD.U32 R4, RZ, RZ, UR8 ;  /* 0x00000008ff047e24 */ /* 0x000fe2000f8e00ff */
[----:B---3--:R-:W-:Y:S01]  /*64c0*/  MOV R7, UR7 ;  /* 0x0000000700077c02 */ /* 0x008fe20008000f00 */
[----:B------:R-:W-:Y:S01]  /*64d0*/  IMAD.U32 R6, RZ, RZ, UR6 ;  /* 0x00000006ff067e24 */ /* 0x000fe2000f8e00ff */
[----:B-----5:R-:W-:Y:S01]  /*64e0*/  MOV R11, UR5 ;  /* 0x00000005000b7c02 */ /* 0x020fe20008000f00 */
[----:B------:R-:W-:Y:S02]  /*64f0*/  IMAD.U32 R10, RZ, RZ, UR4 ;  /* 0x00000004ff0a7e24 */ /* 0x000fe4000f8e00ff */
[----:B------:R-:W-:Y:S07]  /*6500*/  LEPC R20, `(.L_x_100) ;  /* 0x000000001014794e */ /* 0x000fee0000000000 */
[----:B-1--4-:R-:W-:Y:S05]  /*6510*/  CALL.ABS.NOINC R2 ;  /* 0x0000000002007343 */ /* 0x012fea0003c00000 */
.L_x_100:
[----:B------:R-:W-:Y:S01]  /*6520*/  ISETP.NE.AND P0, PT, R110, RZ, PT ;  /* 0x000000ff6e00720c */ /* 0x000fe20003f05270 */
[----:B------:R-:W-:Y:S05]  /*6530*/  WARPSYNC.ALL ;  /* 0x0000000000007948 */ /* 0x000fea0003800000 */
[----:B------:R-:W-:Y:S01]  /*6540*/  R2UR UR4, R48 ;  /* 0x00000000300472ca */ /* 0x000fe200000e0000 */
[----:B------:R-:W-:Y:S01]  /*6550*/  BSSY.RECONVERGENT B0, `(.L_x_101) ;  /* 0x000009c000007945 */ /* 0x000fe20003800200 */
[-C--:B------:R-:W-:Y:S02]  /*6560*/  F2FP.F16.E4M3.UNPACK_B R51, R80.reuse ;  /* 0x00000050ff33723e */ /* 0x080fe400020006ff */
[----:B------:R-:W-:Y:S02]  /*6570*/  F2FP.F16.E4M3.UNPACK_B R80, R80.H1 ;  /* 0x00000050ff50723e */ /* 0x000fe400030006ff */
[-C--:B------:R-:W-:Y:S01]  /*6580*/  F2FP.F16.E4M3.UNPACK_B R55, R81.reuse ;  /* 0x00000051ff37723e */ /* 0x080fe200020006ff */
[--C-:B------:R-:W-:Y:S01]  /*6590*/  HADD2.F32 R50, -RZ, R51.reuse.H0_H0 ;  /* 0x20000033ff327230 */ /* 0x100fe20000004100 */
[----:B------:R-:W-:Y:S01]  /*65a0*/  F2FP.F16.E4M3.UNPACK_B R81, R81.H1 ;  /* 0x00000051ff51723e */ /* 0x000fe200030006ff */
[----:B------:R-:W-:Y:S01]  /*65b0*/  HADD2.F32 R52, -RZ, R51.H1_H1 ;  /* 0x30000033ff347230 */ /* 0x000fe20000004100 */
[-C--:B------:R-:W-:Y:S01]  /*65c0*/  F2FP.F16.E4M3.UNPACK_B R59, R82.reuse ;  /* 0x00000052ff3b723e */ /* 0x080fe200020006ff */
[--C-:B------:R-:W-:Y:S01]  /*65d0*/  HADD2.F32 R51, -RZ, R80.reuse.H0_H0 ;  /* 0x20000050ff337230 */ /* 0x100fe20000004100 */
[----:B------:R-:W-:Y:S01]  /*65e0*/  F2FP.F16.E4M3.UNPACK_B R82, R82.H1 ;  /* 0x00000052ff52723e */ /* 0x000fe200030006ff */
[----:B------:R-:W-:Y:S01]  /*65f0*/  LDTM.16dp32bit_t0_t15.x32 R4, tmem[UR4+0x40] ;  /* 0x00004004000479ee */ /* 0x000fe20008a80000 */
[----:B------:R-:W2:Y:S01]  /*6600*/  LDTM.16dp32bit_t16_t31.x32 R4, tmem[UR4+0x60] ;  /* 0x00006004000479ee */ /* 0x000ea20008aa0000 */
[----:B------:R-:W-:Y:S01]  /*6610*/  NOP ;  /* 0x0000000000007918 */ /* 0x000fe20000000000 */
[--C-:B------:R-:W-:Y:S01]  /*6620*/  HADD2.F32 R53, -RZ, R55.reuse.H0_H0 ;  /* 0x20000037ff357230 */ /* 0x100fe20000004100 */
[----:B------:R-:W-:Y:S01]  /*6630*/  R2UR UR5, R113 ;  /* 0x00000000710572ca */ /* 0x000fe200000e0000 */
[----:B------:R-:W-:Y:S01]  /*6640*/  HADD2.F32 R56, -RZ, R55.H1_H1 ;  /* 0x30000037ff387230 */ /* 0x000fe20000004100 */
[----:B------:R-:W-:Y:S01]  /*6650*/  F2FP.F16.E4M3.UNPACK_B R63, R83 ;  /* 0x00000053ff3f723e */ /* 0x000fe200020006ff */
[--C-:B------:R-:W-:Y:S01]  /*6660*/  HADD2.F32 R57, -RZ, R59.reuse.H0_H0 ;  /* 0x2000003bff397230 */ /* 0x100fe20000004100 */
[----:B----4-:R-:W-:Y:S01]  /*6670*/  F2FP.F16.E4M3.UNPACK_B R67, R84 ;  /* 0x00000054ff43723e */ /* 0x010fe200020006ff */
[----:B------:R-:W-:Y:S01]  /*6680*/  HADD2.F32 R60, -RZ, R59.H1_H1 ;  /* 0x3000003bff3c7230 */ /* 0x000fe20000004100 */
[----:B------:R-:W-:Y:S01]  /*6690*/  F2FP.F16.E4M3.UNPACK_B R71, R85 ;  /* 0x00000055ff47723e */ /* 0x000fe200020006ff */
[--C-:B------:R-:W-:Y:S01]  /*66a0*/  HADD2.F32 R61, -RZ, R63.reuse.H0_H0 ;  /* 0x2000003fff3d7230 */ /* 0x100fe20000004100 */
[----:B------:R-:W-:Y:S01]  /*66b0*/  F2FP.F16.E4M3.UNPACK_B R75, R86 ;  /* 0x00000056ff4b723e */ /* 0x000fe200020006ff */
[----:B------:R-:W-:Y:S01]  /*66c0*/  HADD2.F32 R64, -RZ, R63.H1_H1 ;  /* 0x3000003fff407230 */ /* 0x000fe20000004100 */
[----:B------:R-:W-:Y:S01]  /*66d0*/  F2FP.F16.E4M3.UNPACK_B R77, R87 ;  /* 0x00000057ff4d723e */ /* 0x000fe200020006ff */
[--C-:B------:R-:W-:Y:S01]  /*66e0*/  HADD2.F32 R65, -RZ, R67.reuse.H0_H0 ;  /* 0x20000043ff417230 */ /* 0x100fe20000004100 */
[----:B------:R-:W-:Y:S01]  /*66f0*/  F2FP.F16.E4M3.UNPACK_B R83, R83.H1 ;  /* 0x00000053ff53723e */ /* 0x000fe200030006ff */
[----:B------:R-:W-:Y:S01]  /*6700*/  UIADD3 UR5, UPT, UPT, UR5, 0xa0, URZ ;  /* 0x000000a005057890 */ /* 0x000fe2000fffe0ff */
[----:B------:R-:W-:Y:S01]  /*6710*/  HADD2.F32 R67, -RZ, R67.H1_H1 ;  /* 0x30000043ff437230 */ /* 0x000fe20000004100 */
[----:B------:R-:W-:Y:S01]  /*6720*/  F2FP.F16.E4M3.UNPACK_B R84, R84.H1 ;  /* 0x00000054ff54723e */ /* 0x000fe200030006ff */
[--C-:B------:R-:W-:Y:S01]  /*6730*/  HADD2.F32 R69, -RZ, R71.reuse.H0_H0 ;  /* 0x20000047ff457230 */ /* 0x100fe20000004100 */
[----:B------:R-:W-:Y:S01]  /*6740*/  UPRMT UR5, UR37, 0x654, UR5 ;  /* 0x0000065425057896 */ /* 0x000fe20008000005 */
[----:B------:R-:W-:Y:S01]  /*6750*/  HADD2.F32 R72, -RZ, R71.H1_H1 ;  /* 0x30000047ff487230 */ /* 0x000fe20000004100 */
[----:B------:R-:W-:Y:S01]  /*6760*/  F2FP.F16.E4M3.UNPACK_B R85, R85.H1 ;  /* 0x00000055ff55723e */ /* 0x000fe200030006ff */
[--C-:B------:R-:W-:Y:S02]  /*6770*/  HADD2.F32 R73, -RZ, R75.reuse.H0_H0 ;  /* 0x2000004bff497230 */ /* 0x100fe40000004100 */
[C---:B--2---:R-:W-:Y:S01]  /*6780*/  FMUL R4, R47.reuse, R4 ;  /* 0x000000042f047220 */ /* 0x044fe20000400000 */
[C---:B------:R-:W-:Y:S01]  /*6790*/  FMUL R5, R47.reuse, R5 ;  /* 0x000000052f057220 */ /* 0x040fe20000400000 */
[C---:B------:R-:W-:Y:S01]  /*67a0*/  FMUL R8, R47.reuse, R8 ;  /* 0x000000082f087220 */ /* 0x040fe20000400000 */
[----:B------:R-:W-:Y:S01]  /*67b0*/  FMUL R9, R47, R9 ;  /* 0x000000092f097220 */ /* 0x000fe20000400000 */
[C---:B------:R-:W-:Y:S01]  /*67c0*/  FFMA R4, R49.reuse, R50, R4 ;  /* 0x0000003231047223 */ /* 0x040fe20000000004 */
[----:B------:R-:W-:Y:S01]  /*67d0*/  SYNCS.ARRIVE.TRANS64.RED.A1T0 RZ, [UR5], RZ ;  /* 0x000000ffffff79a7 */ /* 0x000fe20008100405 */
        /* <DEDUP_REMOVED lines=18> */
[--C-:B------:R-:W-:Y:S02]  /*6900*/  HADD2.F32 R55, -RZ, R81.reuse.H0_H0 ;  /* 0x20000051ff377230 */ /* 0x100fe40000004100 */
[----:B------:R-:W-:Y:S01]  /*6910*/  FMUL R10, R47, R10 ;  /* 0x0000000a2f0a7220 */ /* 0x000fe20000400000 */
[C---:B------:R-:W-:Y:S01]  /*6920*/  FFMA R6, R49.reuse, R51, R6 ;  /* 0x0000003331067223 */ /* 0x040fe20000000006 */
[----:B------:R-:W-:Y:S02]  /*6930*/  HADD2.F32 R58, -RZ, R81.H1_H1 ;  /* 0x30000051ff3a7230 */ /* 0x000fe40000004100 */
[C---:B------:R-:W-:Y:S01]  /*6940*/  FFMA R7, R49.reuse, R54, R7 ;  /* 0x0000003631077223 */ /* 0x040fe20000000007 */
[C---:B------:R-:W-:Y:S01]  /*6950*/  FFMA R8, R49.reuse, R53, R8 ;  /* 0x0000003531087223 */ /* 0x040fe20000000008 */
[C---:B------:R-:W-:Y:S01]  /*6960*/  FFMA R9, R49.reuse, R56, R9 ;  /* 0x0000003831097223 */ /* 0x040fe20000000009 */
[----:B------:R-:W-:Y:S01]  /*6970*/  FFMA R10, R49, R55, R10 ;  /* 0x00000037310a7223 */ /* 0x000fe2000000000a */
[----:B------:R-:W-:Y:S01]  /*6980*/  HADD2.F32 R51, -RZ, R77.H0_H0 ;  /* 0x2000004dff337230 */ /* 0x000fe20000004100 */
[----:B-1----:R-:W-:Y:S01]  /*6990*/  F2FP.SATFINITE.E4M3.F32.PACK_AB_MERGE_C R116, R7, R6, RZ ;  /* 0x000000060774723e */ /* 0x002fe200048070ff */
[C---:B------:R-:W-:Y:S01]  /*69a0*/  FMUL R11, R47.reuse, R11 ;  /* 0x0000000b2f0b7220 */ /* 0x040fe20000400000 */
[--C-:B------:R-:W-:Y:S02]  /*69b0*/  HADD2.F32 R59, -RZ, R82.reuse.H0_H0 ;  /* 0x20000052ff3b7230 */ /* 0x100fe40000004100 */
[----:B------:R-:W-:Y:S01]  /*69c0*/  FMUL R14, R47, R14 ;  /* 0x0000000e2f0e7220 */ /* 0x000fe20000400000 */
[----:B------:R-:W-:Y:S01]  /*69d0*/  HADD2.F32 R62, -RZ, R82.H1_H1 ;  /* 0x30000052ff3e7230 */ /* 0x000fe20000004100 */
[----:B------:R-:W-:Y:S01]  /*69e0*/  F2FP.SATFINITE.E4M3.F32.PACK_AB_MERGE_C R116, R5, R4, R116 ;  /* 0x000000040574723e */ /* 0x000fe20004807074 */
[C---:B------:R-:W-:Y:S01]  /*69f0*/  FFMA R11, R49.reuse, R58, R11 ;  /* 0x0000003a310b7223 */ /* 0x040fe2000000000b */
[C---:B------:R-:W-:Y:S01]  /*6a00*/  FFMA R12, R49.reuse, R57, R12 ;  /* 0x00000039310c7223 */ /* 0x040fe2000000000c */
[C---:B------:R-:W-:Y:S01]  /*6a10*/  FFMA R13, R49.reuse, R60, R13 ;  /* 0x0000003c310d7223 */ /* 0x040fe2000000000d */
[----:B------:R-:W-:Y:S01]  /*6a20*/  F2FP.F16.E4M3.UNPACK_B R86, R86.H1 ;  /* 0x00000056ff56723e */ /* 0x000fe200030006ff */
[----:B------:R-:W-:Y:S01]  /*6a30*/  FFMA R14, R49, R59, R14 ;  /* 0x0000003b310e7223 */ /* 0x000fe2000000000e */
[----:B------:R-:W-:Y:S01]  /*6a40*/  F2FP.SATFINITE.E4M3.F32.PACK_AB_MERGE_C R117, R11, R10, RZ ;  /* 0x0000000a0b75723e */ /* 0x000fe200048070ff */
[C---:B------:R-:W-:Y:S01]  /*6a50*/  FMUL R15, R47.reuse, R15 ;  /* 0x0000000f2f0f7220 */ /* 0x040fe20000400000 */
[--C-:B------:R-:W-:Y:S02]  /*6a60*/  HADD2.F32 R63, -RZ, R83.reuse.H0_H0 ;  /* 0x20000053ff3f7230 */ /* 0x100fe40000004100 */
[----:B------:R-:W-:Y:S01]  /*6a70*/  FMUL R18, R47, R18 ;  /* 0x000000122f127220 */ /* 0x000fe20000400000 */
[----:B------:R-:W-:Y:S01]  /*6a80*/  HADD2.F32 R66, -RZ, R83.H1_H1 ;  /* 0x30000053ff427230 */ /* 0x000fe20000004100 */
[----:B------:R-:W-:Y:S01]  /*6a90*/  F2FP.SATFINITE.E4M3.F32.PACK_AB_MERGE_C R117, R9, R8, R117 ;  /* 0x000000080975723e */ /* 0x000fe20004807075 */
[C---:B------:R-:W-:Y:S01]  /*6aa0*/  FFMA R15, R49.reuse, R62, R15 ;  /* 0x0000003e310f7223 */ /* 0x040fe2000000000f */
[C---:B------:R-:W-:Y:S01]  /*6ab0*/  FFMA R16, R49.reuse, R61, R16 ;  /* 0x0000003d31107223 */ /* 0x040fe20000000010 */
[----:B------:R-:W-:Y:S01]  /*6ac0*/  FFMA R17, R49, R64, R17 ;  /* 0x0000004031117223 */ /* 0x000fe20000000011 */
[----:B------:R-:W-:Y:S01]  /*6ad0*/  FMUL R19, R47, R19 ;  /* 0x000000132f137220 */ /* 0x000fe20000400000 */
        /* <DEDUP_REMOVED lines=15> */
[----:B------:R-:W-:Y:S01]  /*6bd0*/  F2FP.F16.E4M3.UNPACK_B R87, R87.H1 ;  /* 0x00000057ff57723e */ /* 0x000fe200030006ff */
        /* <DEDUP_REMOVED lines=32> */
[----:B------:R-:W-:Y:S03]  /*6de0*/  IADD3 R79, PT, PT, R44, 0x1, RZ ;  /* 0x000000012c4f7810 */ /* 0x000fe60007ffe0ff */
        /* <DEDUP_REMOVED lines=9> */
[----:B------:R-:W-:Y:S02]  /*6e80*/  UIADD3 UR8, UP0, UPT, UR52, 0x680, URZ ;  /* 0x0000068034087890 */ /* 0x000fe4000ff1e0ff */
[----:B------:R-:W-:Y:S02]  /*6e90*/  UIADD3 UR5, UPT, UPT, UR41, 0x40, URZ ;  /* 0x0000004029057890 */ /* 0x000fe4000fffe0ff */
[----:B------:R-:W-:Y:S02]  /*6ea0*/  UIADD3 UR4, UPT, UPT, UR49, 0x3200, URZ ;  /* 0x0000320031047890 */ /* 0x000fe4000fffe0ff */
[----:B------:R-:W-:Y:S01]  /*6eb0*/  UIADD3.X UR9, UPT, UPT, URZ, UR53, URZ, UP0, !UPT ;  /* 0x00000035ff097290 */ /* 0x000fe200087fe4ff */
[----:B------:R-:W-:Y:S01]  /*6ec0*/  UMOV UR6, UR42 ;  /* 0x0000002a00067c82 */ /* 0x000fe20008000000 */
[----:B------:R-:W-:Y:S07]  /*6ed0*/  UMOV UR7, UR36 ;  /* 0x0000002400077c82 */ /* 0x000fee0008000000 */
[----:B------:R2:W-:Y:S01]  /*6ee0*/  UTMASTG.3D [UR4], [UR8] ;  /* 0x00000004080073b5 */ /* 0x0005e20008010000 */
[----:B------:R0:W-:Y:S01]  /*6ef0*/  UTMACMDFLUSH ;  /* 0x00000000000079b7 */ /* 0x0001e20000000000 */
[----:B--2---:R-:W-:Y:S04]  /*6f00*/  DEPBAR.LE SB0, 0x1 ;  /* 0x000080400000791a */ /* 0x004fe80000000000 */
.L_x_102:
[----:B------:R-:W-:Y:S05]  /*6f10*/  BSYNC.RECONVERGENT B0 ;  /* 0x0000000000007941 */ /* 0x000fea0003800200 */
.L_x_101:
[----:B------:R-:W-:Y:S01]  /*6f20*/  BAR.SYNC.DEFER_BLOCKING 0x1, 0x80 ;  /* 0x0042000000007b1d */ /* 0x000fe20000010000 */
[----:B------:R-:W-:Y:S01]  /*6f30*/  ISETP.NE.AND P2, PT, R111, RZ, PT ;  /* 0x000000ff6f00720c */ /* 0x000fe20003f45270 */
[----:B------:R-:W-:Y:S01]  /*6f40*/  IMAD.IADD R20, R43, 0x1, R94 ;  /* 0x000000012b147824 */ /* 0x000fe200078e025e */
[----:B------:R-:W-:Y:S01]  /*6f50*/  ISETP.NE.AND P0, PT, R112, 0x2, PT ;  /* 0x000000027000780c */ /* 0x000fe20003f05270 */
[----:B------:R-:W-:Y:S01]  /*6f60*/  IMAD.IADD R21, R45, 0x1, R96 ;  /* 0x000000012d157824 */ /* 0x000fe200078e0260 */
[----:B------:R-:W-:Y:S02]  /*6f70*/  ISETP.NE.AND P1, PT, R79, 0x4, PT ;  /* 0x000000044f00780c */ /* 0x000fe40003f25270 */
[----:B------:R-:W-:Y:S02]  /*6f80*/  SEL R3, RZ, 0x1, P0 ;  /* 0x00000001ff037807 */ /* 0x000fe40000000000 */
[----:B------:R-:W-:Y:S02]  /*6f90*/  SEL R0, RZ, 0x1, P1 ;  /* 0x00000001ff007807 */ /* 0x000fe40000800000 */
[----:B------:R-:W-:Y:S02]  /*6fa0*/  LOP3.LUT R106, R106, R3, RZ, 0x3c, !PT ;  /* 0x000000036a6a7212 */ /* 0x000fe400078e3cff */
[----:B------:R-:W-:Y:S02]  /*6fb0*/  LOP3.LUT R107, R107, R0, RZ, 0x3c, !PT ;  /* 0x000000006b6b7212 */ /* 0x000fe400078e3cff */
[----:B------:R-:W-:Y:S02]  /*6fc0*/  @P2 R2UR UR36, R103 ;  /* 0x00000000672422ca */ /* 0x000fe400000e0000 */
[----:B------:R-:W-:Y:S02]  /*6fd0*/  SEL R112, R112, RZ, P0 ;  /* 0x000000ff70707207 */ /* 0x000fe40000000000 */
[----:B------:R-:W-:Y:S01]  /*6fe0*/  SEL R44, R79, RZ, P1 ;  /* 0x000000ff4f2c7207 */ /* 0x000fe20000800000 */
[----:B------:R-:W-:Y:S10]  /*6ff0*/  @P2 BRA `(.L_x_103) ;  /* 0xffffffd400f82947 */ /* 0x000ff4000383ffff */
[----:B------:R-:W-:Y:S05]  /*7000*/  EXIT ;  /* 0x000000000000794d */ /* 0x000fea0003800000 */
.L_x_19:
[----:B--2---:R2:W1:Y:S02]  /*7010*/  SYNCS.PHASECHK.TRANS64.TRYWAIT P0, [R3+URZ+0xd0], R2 ;  /* 0x0000d002030075a7 */ /* 0x00446400080011ff */
[----:B-1----:R-:W-:Y:S05]  /*7020*/  @!P0 NANOSLEEP.SYNCS 0x989680 ;  /* 0x009896800000895d */ /* 0x002fea0003900000 */
[----:B------:R-:W1:Y:S02]  /*7030*/  @!P0 SYNCS.PHASECHK.TRANS64 P0, [R3+URZ+0xd0], R2 ;  /* 0x0000d002030085a7 */ /* 0x000e6400080010ff */
[----:B-1----:R-:W-:Y:S05]  /*7040*/  @!P0 BRA `(.L_x_19) ;  /* 0xfffffffc00f08947 */ /* 0x002fea000383ffff */
[----:B------:R-:W-:Y:S05]  /*7050*/  BRA `(.L_x_104) ;  /* 0xffffffa4004c7947 */ /* 0x000fea000383ffff */
.L_x_22:
[----:B-1----:R-:W-:-:S07]  /*7060*/  MOV R2, UR33 ;  /* 0x0000002100027c02 */ /* 0x002fce0008000f00 */
.L_x_105:
[----:B-1----:R1:W2:Y:S02]  /*7070*/  SYNCS.PHASECHK.TRANS64.TRYWAIT P0, [R2+URZ+0x18], R5 ;  /* 0x00001805020075a7 */ /* 0x0022a400080011ff */
[----:B--2---:R-:W-:Y:S05]  /*7080*/  @!P0 NANOSLEEP.SYNCS 0x989680 ;  /* 0x009896800000895d */ /* 0x004fea0003900000 */
[----:B------:R-:W2:Y:S02]  /*7090*/  @!P0 SYNCS.PHASECHK.TRANS64 P0, [R2+URZ+0x18], R5 ;  /* 0x00001805020085a7 */ /* 0x000ea400080010ff */
[----:B--2---:R-:W-:Y:S05]  /*70a0*/  @!P0 BRA `(.L_x_105) ;  /* 0xfffffffc00f08947 */ /* 0x004fea000383ffff */
[----:B------:R-:W-:Y:S05]  /*70b0*/  BRA `(.L_x_21) ;  /* 0xffffffa4009c7947 */ /* 0x000fea000383ffff */
.L_x_28:
[----:B-1----:R-:W-:-:S07]  /*70c0*/  MOV R2, UR17 ;  /* 0x0000001100027c02 */ /* 0x002fce0008000f00 */
.L_x_106:
[----:B-1----:R1:W2:Y:S02]  /*70d0*/  SYNCS.PHASECHK.TRANS64.TRYWAIT P0, [R2+URZ+0x18], R5 ;  /* 0x00001805020075a7 */ /* 0x0022a400080011ff */
[----:B--2---:R-:W-:Y:S05]  /*70e0*/  @!P0 NANOSLEEP.SYNCS 0x989680 ;  /* 0x009896800000895d */ /* 0x004fea0003900000 */
[----:B------:R-:W2:Y:S02]  /*70f0*/  @!P0 SYNCS.PHASECHK.TRANS64 P0, [R2+URZ+0x18], R5 ;  /* 0x00001805020085a7 */ /* 0x000ea400080010ff */
[----:B--2---:R-:W-:Y:S05]  /*7100*/  @!P0 BRA `(.L_x_106) ;  /* 0xfffffffc00f08947 */ /* 0x004fea000383ffff */
[----:B------:R-:W-:Y:S05]  /*7110*/  BRA `(.L_x_27) ;  /* 0xffffffa800447947 */ /* 0x000fea000383ffff */
.L_x_32:
[----:B-1----:R1:W2:Y:S02]  /*7120*/  SYNCS.PHASECHK.TRANS64.TRYWAIT P0, [R2+URZ+0x60], R3 ;  /* 0x00006003020075a7 */ /* 0x0022a400080011ff */
[----:B--2---:R-:W-:Y:S05]  /*7130*/  @!P0 NANOSLEEP.SYNCS 0x989680 ;  /* 0x009896800000895d */ /* 0x004fea0003900000 */
[----:B------:R-:W2:Y:S02]  /*7140*/  @!P0 SYNCS.PHASECHK.TRANS64 P0, [R2+URZ+0x60], R3 ;  /* 0x00006003020085a7 */ /* 0x000ea400080010ff */
[----:B--2---:R-:W-:Y:S05]  /*7150*/  @!P0 BRA `(.L_x_32) ;  /* 0xfffffffc00f08947 */ /* 0x004fea000383ffff */
[----:B------:R-:W-:Y:S05]  /*7160*/  BRA `(.L_x_107) ;  /* 0xffffffa800d47947 */ /* 0x000fea000383ffff */
.L_x_36:
[----:B----4-:R-:W-:-:S07]  /*7170*/  MOV R0, UR5 ;  /* 0x0000000500007c02 */ /* 0x010fce0008000f00 */
.L_x_108:
[----:B-1----:R1:W2:Y:S02]  /*7180*/  SYNCS.PHASECHK.TRANS64.TRYWAIT P0, [R0+URZ], R3 ;  /* 0x00000003000075a7 */ /* 0x0022a400080011ff */
[----:B--2---:R-:W-:Y:S05]  /*7190*/  @!P0 NANOSLEEP.SYNCS 0x989680 ;  /* 0x009896800000895d */ /* 0x004fea0003900000 */
[----:B------:R-:W2:Y:S02]  /*71a0*/  @!P0 SYNCS.PHASECHK.TRANS64 P0, [R0+URZ], R3 ;  /* 0x00000003000085a7 */ /* 0x000ea400080010ff */
[----:B--2---:R-:W-:Y:S05]  /*71b0*/  @!P0 BRA `(.L_x_108) ;  /* 0xfffffffc00f08947 */ /* 0x004fea000383ffff */
[----:B------:R-:W-:Y:S05]  /*71c0*/  BRA `(.L_x_109) ;  /* 0xffffffb000447947 */ /* 0x000fea000383ffff */
.L_x_37:
[----:B----4-:R-:W-:-:S07]  /*71d0*/  MOV R0, UR5 ;  /* 0x0000000500007c02 */ /* 0x010fce0008000f00 */
.L_x_110:
[----:B-1----:R1:W2:Y:S02]  /*71e0*/  SYNCS.PHASECHK.TRANS64.TRYWAIT P0, [R0+URZ], R3 ;  /* 0x00000003000075a7 */ /* 0x0022a400080011ff */
[----:B--2---:R-:W-:Y:S05]  /*71f0*/  @!P0 NANOSLEEP.SYNCS 0x989680 ;  /* 0x009896800000895d */ /* 0x004fea0003900000 */
[----:B------:R-:W2:Y:S02]  /*7200*/  @!P0 SYNCS.PHASECHK.TRANS64 P0, [R0+URZ], R3 ;  /* 0x00000003000085a7 */ /* 0x000ea400080010ff */
[----:B--2---:R-:W-:Y:S05]  /*7210*/  @!P0 BRA `(.L_x_110) ;  /* 0xfffffffc00f08947 */ /* 0x004fea000383ffff */
[----:B------:R-:W-:Y:S05]  /*7220*/  BRA `(.L_x_111) ;  /* 0xffffffb000507947 */ /* 0x000fea000383ffff */
.L_x_40:
[----:B-1----:R1:W2:Y:S02]  /*7230*/  SYNCS.PHASECHK.TRANS64.TRYWAIT P0, [R0+URZ+0xc0], R5 ;  /* 0x0000c005000075a7 */ /* 0x0022a400080011ff */
[----:B--2---:R-:W-:Y:S05]  /*7240*/  @!P0 NANOSLEEP.SYNCS 0x989680 ;  /* 0x009896800000895d */ /* 0x004fea0003900000 */
[----:B------:R-:W2:Y:S02]  /*7250*/  @!P0 SYNCS.PHASECHK.TRANS64 P0, [R0+URZ+0xc0], R5 ;  /* 0x0000c005000085a7 */ /* 0x000ea400080010ff */
[----:B--2---:R-:W-:Y:S05]  /*7260*/  @!P0 BRA `(.L_x_40) ;  /* 0xfffffffc00f08947 */ /* 0x004fea000383ffff */
[----:B------:R-:W-:Y:S05]  /*7270*/  BRA `(.L_x_112) ;  /* 0xffffffb000ac7947 */ /* 0x000fea000383ffff */
.L_x_41:
[----:B------:R-:W-:-:S07]  /*7280*/  MOV R0, UR5 ;  /* 0x0000000500007c02 */ /* 0x000fce0008000f00 */
.L_x_113:
[----:B-1----:R1:W2:Y:S02]  /*7290*/  SYNCS.PHASECHK.TRANS64.TRYWAIT P0, [R0+URZ+0x70], R5 ;  /* 0x00007005000075a7 */ /* 0x0022a400080011ff */
[----:B--2---:R-:W-:Y:S05]  /*72a0*/  @!P0 NANOSLEEP.SYNCS 0x989680 ;  /* 0x009896800000895d */ /* 0x004fea0003900000 */
[----:B------:R-:W2:Y:S02]  /*72b0*/  @!P0 SYNCS.PHASECHK.TRANS64 P0, [R0+URZ+0x70], R5 ;  /* 0x00007005000085a7 */ /* 0x000ea400080010ff */
[----:B--2---:R-:W-:Y:S05]  /*72c0*/  @!P0 BRA `(.L_x_113) ;  /* 0xfffffffc00f08947 */ /* 0x004fea000383ffff */
[----:B------:R-:W-:Y:S05]  /*72d0*/  BRA `(.L_x_114) ;  /* 0xffffffb000bc7947 */ /* 0x000fea000383ffff */
.L_x_42:
[----:B-1----:R1:W2:Y:S02]  /*72e0*/  SYNCS.PHASECHK.TRANS64.TRYWAIT P1, [R0+URZ+0x60], R5 ;  /* 0x00006005000075a7 */ /* 0x0022a400080211ff */
[----:B--2---:R-:W-:Y:S05]  /*72f0*/  @!P1 NANOSLEEP.SYNCS 0x989680 ;  /* 0x009896800000995d */ /* 0x004fea0003900000 */
[----:B------:R-:W2:Y:S02]  /*7300*/  @!P1 SYNCS.PHASECHK.TRANS64 P1, [R0+URZ+0x60], R5 ;  /* 0x00006005000095a7 */ /* 0x000ea400080210ff */
[----:B--2---:R-:W-:Y:S05]  /*7310*/  @!P1 BRA `(.L_x_42) ;  /* 0xfffffffc00f09947 */ /* 0x004fea000383ffff */
[----:B------:R-:W-:Y:S05]  /*7320*/  BRA `(.L_x_115) ;  /* 0xffffffb000ec7947 */ /* 0x000fea000383ffff */
.L_x_45:
[----:B------:R-:W-:-:S07]  /*7330*/  MOV R0, UR5 ;  /* 0x0000000500007c02 */ /* 0x000fce0008000f00 */
.L_x_116:
[----:B-1----:R1:W2:Y:S02]  /*7340*/  SYNCS.PHASECHK.TRANS64.TRYWAIT P0, [R0+URZ+0x70], R3 ;  /* 0x00007003000075a7 */ /* 0x0022a400080011ff */
[----:B--2---:R-:W-:Y:S05]  /*7350*/  @!P0 NANOSLEEP.SYNCS 0x989680 ;  /* 0x009896800000895d */ /* 0x004fea0003900000 */
[----:B------:R-:W2:Y:S02]  /*7360*/  @!P0 SYNCS.PHASECHK.TRANS64 P0, [R0+URZ+0x70], R3 ;  /* 0x00007003000085a7 */ /* 0x000ea400080010ff */
[----:B--2---:R-:W-:Y:S05]  /*7370*/  @!P0 BRA `(.L_x_116) ;  /* 0xfffffffc00f08947 */ /* 0x004fea000383ffff */
[----:B------:R-:W-:Y:S05]  /*7380*/  BRA `(.L_x_44) ;  /* 0xffffffb400407947 */ /* 0x000fea000383ffff */
.L_x_52:
[----:B-1----:R1:W2:Y:S02]  /*7390*/  SYNCS.PHASECHK.TRANS64.TRYWAIT P1, [R0+URZ+0x60], R5 ;  /* 0x00006005000075a7 */ /* 0x0022a400080211ff */
[----:B--2---:R-:W-:Y:S05]  /*73a0*/  @!P1 NANOSLEEP.SYNCS 0x989680 ;  /* 0x009896800000995d */ /* 0x004fea0003900000 */
[----:B------:R-:W2:Y:S02]  /*73b0*/  @!P1 SYNCS.PHASECHK.TRANS64 P1, [R0+URZ+0x60], R5 ;  /* 0x00006005000095a7 */ /* 0x000ea400080210ff */
[----:B--2---:R-:W-:Y:S05]  /*73c0*/  @!P1 BRA `(.L_x_52) ;  /* 0xfffffffc00f09947 */ /* 0x004fea000383ffff */
[----:B------:R-:W-:Y:S05]  /*73d0*/  BRA `(.L_x_117) ;  /* 0xffffffb800a07947 */ /* 0x000fea000383ffff */
.L_x_53:
[----:B------:R-:W-:-:S07]  /*73e0*/  MOV R3, UR8 ;  /* 0x0000000800037c02 */ /* 0x000fce0008000f00 */
.L_x_118:
[----:B-1----:R1:W2:Y:S02]  /*73f0*/  SYNCS.PHASECHK.TRANS64.TRYWAIT P0, [R3+URZ+0xa0], R0 ;  /* 0x0000a000030075a7 */ /* 0x0022a400080011ff */
[----:B--2---:R-:W-:Y:S05]  /*7400*/  @!P0 NANOSLEEP.SYNCS 0x989680 ;  /* 0x009896800000895d */ /* 0x004fea0003900000 */
[----:B------:R-:W2:Y:S02]  /*7410*/  @!P0 SYNCS.PHASECHK.TRANS64 P0, [R3+URZ+0xa0], R0 ;  /* 0x0000a000030085a7 */ /* 0x000ea400080010ff */
[----:B--2---:R-:W-:Y:S05]  /*7420*/  @!P0 BRA `(.L_x_118) ;  /* 0xfffffffc00f08947 */ /* 0x004fea000383ffff */
[----:B------:R-:W-:Y:S05]  /*7430*/  BRA `(.L_x_119) ;  /* 0xffffffb800f07947 */ /* 0x000fea000383ffff */
.L_x_56:
[----:B------:R-:W-:Y:S07]  /*7440*/  MOV R0, UR7 ;  /* 0x0000000700007c02 */ /* 0x000fee0008000f00 */
.L_x_120:
[----:B-1----:R1:W2:Y:S02]  /*7450*/  SYNCS.PHASECHK.TRANS64.TRYWAIT P0, [R0+URZ], R3 ;  /* 0x00000003000075a7 */ /* 0x0022a400080011ff */
[----:B--2---:R-:W-:Y:S05]  /*7460*/  @!P0 NANOSLEEP.SYNCS 0x989680 ;  /* 0x009896800000895d */ /* 0x004fea0003900000 */
[----:B------:R-:W2:Y:S02]  /*7470*/  @!P0 SYNCS.PHASECHK.TRANS64 P0, [R0+URZ], R3 ;  /* 0x00000003000085a7 */ /* 0x000ea400080010ff */
[----:B--2---:R-:W-:Y:S05]  /*7480*/  @!P0 BRA `(.L_x_120) ;  /* 0xfffffffc00f08947 */ /* 0x004fea000383ffff */
[----:B------:R-:W-:Y:S05]  /*7490*/  BRA `(.L_x_55) ;  /* 0xffffffbc000c7947 */ /* 0x000fea000383ffff */
.L_x_59:
[----:B------:R-:W-:-:S07]  /*74a0*/  MOV R0, UR5 ;  /* 0x0000000500007c02 */ /* 0x000fce0008000f00 */
.L_x_121:
[----:B--2---:R2:W3:Y:S02]  /*74b0*/  SYNCS.PHASECHK.TRANS64.TRYWAIT P0, [R0+URZ], R3 ;  /* 0x00000003000075a7 */ /* 0x0044e400080011ff */
[----:B---3--:R-:W-:Y:S05]  /*74c0*/  @!P0 NANOSLEEP.SYNCS 0x989680 ;  /* 0x009896800000895d */ /* 0x008fea0003900000 */
[----:B------:R-:W3:Y:S02]  /*74d0*/  @!P0 SYNCS.PHASECHK.TRANS64 P0, [R0+URZ], R3 ;  /* 0x00000003000085a7 */ /* 0x000ee400080010ff */
[----:B---3--:R-:W-:Y:S05]  /*74e0*/  @!P0 BRA `(.L_x_121) ;  /* 0xfffffffc00f08947 */ /* 0x008fea000383ffff */
[----:B------:R-:W-:Y:S05]  /*74f0*/  BRA `(.L_x_122) ;  /* 0xffffffbc00c07947 */ /* 0x000fea000383ffff */
.L_x_60:
[----:B------:R-:W-:-:S07]  /*7500*/  MOV R0, UR5 ;  /* 0x0000000500007c02 */ /* 0x000fce0008000f00 */
.L_x_123:
[----:B-1----:R1:W2:Y:S02]  /*7510*/  SYNCS.PHASECHK.TRANS64.TRYWAIT P0, [R0+URZ], R3 ;  /* 0x00000003000075a7 */ /* 0x0022a400080011ff */
[----:B--2---:R-:W-:Y:S05]  /*7520*/  @!P0 NANOSLEEP.SYNCS 0x989680 ;  /* 0x009896800000895d */ /* 0x004fea0003900000 */
[----:B------:R-:W2:Y:S02]  /*7530*/  @!P0 SYNCS.PHASECHK.TRANS64 P0, [R0+URZ], R3 ;  /* 0x00000003000085a7 */ /* 0x000ea400080010ff */
[----:B--2---:R-:W-:Y:S05]  /*7540*/  @!P0 BRA `(.L_x_123) ;  /* 0xfffffffc00f08947 */ /* 0x004fea000383ffff */
[----:B------:R-:W-:Y:S05]  /*7550*/  BRA `(.L_x_124) ;  /* 0xffffffbc00cc7947 */ /* 0x000fea000383ffff */
.L_x_61:
[----:B------:R-:W-:-:S07]  /*7560*/  MOV R0, UR5 ;  /* 0x0000000500007c02 */ /* 0x000fce0008000f00 */
.L_x_125:
[----:B-1----:R1:W2:Y:S02]  /*7570*/  SYNCS.PHASECHK.TRANS64.TRYWAIT P0, [R0+URZ], R3 ;  /* 0x00000003000075a7 */ /* 0x0022a400080011ff */
[----:B--2---:R-:W-:Y:S05]  /*7580*/  @!P0 NANOSLEEP.SYNCS 0x989680 ;  /* 0x009896800000895d */ /* 0x004fea0003900000 */
[----:B------:R-:W2:Y:S02]  /*7590*/  @!P0 SYNCS.PHASECHK.TRANS64 P0, [R0+URZ], R3 ;  /* 0x00000003000085a7 */ /* 0x000ea400080010ff */
[----:B--2---:R-:W-:Y:S05]  /*75a0*/  @!P0 BRA `(.L_x_125) ;  /* 0xfffffffc00f08947 */ /* 0x004fea000383ffff */
[----:B------:R-:W-:Y:S05]  /*75b0*/  BRA `(.L_x_126) ;  /* 0xffffffbc00d87947 */ /* 0x000fea000383ffff */
.L_x_62:
[----:B------:R-:W-:-:S07]  /*75c0*/  MOV R0, UR7 ;  /* 0x0000000700007c02 */ /* 0x000fce0008000f00 */
.L_x_127:
[----:B-1----:R1:W2:Y:S02]  /*75d0*/  SYNCS.PHASECHK.TRANS64.TRYWAIT P0, [R0+URZ], R3 ;  /* 0x00000003000075a7 */ /* 0x0022a400080011ff */
[----:B--2---:R-:W-:Y:S05]  /*75e0*/  @!P0 NANOSLEEP.SYNCS 0x989680 ;  /* 0x009896800000895d */ /* 0x004fea0003900000 */
[----:B------:R-:W2:Y:S02]  /*75f0*/  @!P0 SYNCS.PHASECHK.TRANS64 P0, [R0+URZ], R3 ;  /* 0x00000003000085a7 */ /* 0x000ea400080010ff */
[----:B--2---:R-:W-:Y:S05]  /*7600*/  @!P0 BRA `(.L_x_127) ;  /* 0xfffffffc00f08947 */ /* 0x004fea000383ffff */
[----:B------:R-:W-:Y:S05]  /*7610*/  BRA `(.L_x_128) ;  /* 0xffffffbc00e47947 */ /* 0x000fea000383ffff */
.L_x_67:
[----:B--2---:R2:W3:Y:S02]  /*7620*/  SYNCS.PHASECHK.TRANS64.TRYWAIT P0, [R0+URZ+0x60], R3 ;  /* 0x00006003000075a7 */ /* 0x0044e400080011ff */
[----:B---3--:R-:W-:Y:S05]  /*7630*/  @!P0 NANOSLEEP.SYNCS 0x989680 ;  /* 0x009896800000895d */ /* 0x008fea0003900000 */
[----:B------:R-:W3:Y:S02]  /*7640*/  @!P0 SYNCS.PHASECHK.TRANS64 P0, [R0+URZ+0x60], R3 ;  /* 0x00006003000085a7 */ /* 0x000ee400080010ff */
[----:B---3--:R-:W-:Y:S05]  /*7650*/  @!P0 BRA `(.L_x_67) ;  /* 0xfffffffc00f08947 */ /* 0x008fea000383ffff */
[----:B------:R-:W-:Y:S05]  /*7660*/  BRA `(.L_x_129) ;  /* 0xffffffc000e87947 */ /* 0x000fea000383ffff */
.L_x_70:
[----:B------:R-:W-:Y:S07]  /*7670*/  MOV R0, UR7 ;  /* 0x0000000700007c02 */ /* 0x000fee0008000f00 */
.L_x_130:
[----:B--2---:R2:W3:Y:S02]  /*7680*/  SYNCS.PHASECHK.TRANS64.TRYWAIT P0, [R0+URZ+0x58], R3 ;  /* 0x00005803000075a7 */ /* 0x0044e400080011ff */
[----:B---3--:R-:W-:Y:S05]  /*7690*/  @!P0 NANOSLEEP.SYNCS 0x989680 ;  /* 0x009896800000895d */ /* 0x008fea0003900000 */
[----:B------:R-:W3:Y:S02]  /*76a0*/  @!P0 SYNCS.PHASECHK.TRANS64 P0, [R0+URZ+0x58], R3 ;  /* 0x00005803000085a7 */ /* 0x000ee400080010ff */
[----:B---3--:R-:W-:Y:S05]  /*76b0*/  @!P0 BRA `(.L_x_130) ;  /* 0xfffffffc00f08947 */ /* 0x008fea000383ffff */
[----:B------:R-:W-:Y:S05]  /*76c0*/  BRA `(.L_x_69) ;  /* 0xffffffc400c87947 */ /* 0x000fea000383ffff */
.L_x_73:
[----:B--2---:R-:W-:Y:S07]  /*76d0*/  MOV R3, UR7 ;  /* 0x0000000700037c02 */ /* 0x004fee0008000f00 */
.L_x_131:
[----:B-1----:R1:W2:Y:S02]  /*76e0*/  SYNCS.PHASECHK.TRANS64.TRYWAIT P0, [R3+URZ+0x40], R12 ;  /* 0x0000400c030075a7 */ /* 0x0022a400080011ff */
[----:B--2---:R-:W-:Y:S05]  /*76f0*/  @!P0 NANOSLEEP.SYNCS 0x989680 ;  /* 0x009896800000895d */ /* 0x004fea0003900000 */
[----:B------:R-:W2:Y:S02]  /*7700*/  @!P0 SYNCS.PHASECHK.TRANS64 P0, [R3+URZ+0x40], R12 ;  /* 0x0000400c030085a7 */ /* 0x000ea400080010ff */
[----:B--2---:R-:W-:Y:S05]  /*7710*/  @!P0 BRA `(.L_x_131) ;  /* 0xfffffffc00f08947 */ /* 0x004fea000383ffff */
[----:B------:R-:W-:Y:S05]  /*7720*/  BRA `(.L_x_132) ;  /* 0xffffffc800407947 */ /* 0x000fea000383ffff */
.L_x_74:
[----:B------:R-:W-:Y:S07]  /*7730*/  MOV R3, UR7 ;  /* 0x0000000700037c02 */ /* 0x000fee0008000f00 */
.L_x_133:
[----:B-1----:R1:W2:Y:S02]  /*7740*/  SYNCS.PHASECHK.TRANS64.TRYWAIT P0, [R3+URZ+0x48], R12 ;  /* 0x0000480c030075a7 */ /* 0x0022a400080011ff */
[----:B--2---:R-:W-:Y:S05]  /*7750*/  @!P0 NANOSLEEP.SYNCS 0x989680 ;  /* 0x009896800000895d */ /* 0x004fea0003900000 */
[----:B------:R-:W2:Y:S02]  /*7760*/  @!P0 SYNCS.PHASECHK.TRANS64 P0, [R3+URZ+0x48], R12 ;  /* 0x0000480c030085a7 */ /* 0x000ea400080010ff */
[----:B--2---:R-:W-:Y:S05]  /*7770*/  @!P0 BRA `(.L_x_133) ;  /* 0xfffffffc00f08947 */ /* 0x004fea000383ffff */
[----:B------:R-:W-:Y:S05]  /*7780*/  BRA `(.L_x_134) ;  /* 0xffffffc800c07947 */ /* 0x000fea000383ffff */
.L_x_76:
[----:B------:R-:W-:-:S07]  /*7790*/  MOV R0, UR7 ;  /* 0x0000000700007c02 */ /* 0x000fce0008000f00 */
.L_x_135:
[----:B-1----:R1:W3:Y:S02]  /*77a0*/  SYNCS.PHASECHK.TRANS64.TRYWAIT P0, [R0+URZ+0x40], R3 ;  /* 0x00004003000075a7 */ /* 0x0022e400080011ff */
[----:B---3--:R-:W-:Y:S05]  /*77b0*/  @!P0 NANOSLEEP.SYNCS 0x989680 ;  /* 0x009896800000895d */ /* 0x008fea0003900000 */
[----:B------:R-:W3:Y:S02]  /*77c0*/  @!P0 SYNCS.PHASECHK.TRANS64 P0, [R0+URZ+0x40], R3 ;  /* 0x00004003000085a7 */ /* 0x000ee400080010ff */
[----:B---3--:R-:W-:Y:S05]  /*77d0*/  @!P0 BRA `(.L_x_135) ;  /* 0xfffffffc00f08947 */ /* 0x008fea000383ffff */
[----:B------:R-:W-:Y:S05]  /*77e0*/  BRA `(.L_x_136) ;  /* 0xffffffcc00307947 */ /* 0x000fea000383ffff */
.L_x_78:
[----:B--2---:R2:W4:Y:S02]  /*77f0*/  SYNCS.PHASECHK.TRANS64.TRYWAIT P0, [R0+URZ+0x60], R3 ;  /* 0x00006003000075a7 */ /* 0x00452400080011ff */
[----:B----4-:R-:W-:Y:S05]  /*7800*/  @!P0 NANOSLEEP.SYNCS 0x989680 ;  /* 0x009896800000895d */ /* 0x010fea0003900000 */
[----:B------:R-:W4:Y:S02]  /*7810*/  @!P0 SYNCS.PHASECHK.TRANS64 P0, [R0+URZ+0x60], R3 ;  /* 0x00006003000085a7 */ /* 0x000f2400080010ff */
[----:B----4-:R-:W-:Y:S05]  /*7820*/  @!P0 BRA `(.L_x_78) ;  /* 0xfffffffc00f08947 */ /* 0x010fea000383ffff */
[----:B------:R-:W-:Y:S05]  /*7830*/  BRA `(.L_x_137) ;  /* 0xffffffcc00fc7947 */ /* 0x000fea000383ffff */
.L_x_89:
[----:B-1----:R1:W3:Y:S02]  /*7840*/  SYNCS.PHASECHK.TRANS64.TRYWAIT P1, [R0+URZ+0x30], R3 ;  /* 0x00003003000075a7 */ /* 0x0022e400080211ff */
[----:B---3--:R-:W-:Y:S05]  /*7850*/  @!P1 NANOSLEEP.SYNCS 0x989680 ;  /* 0x009896800000995d */ /* 0x008fea0003900000 */
[----:B------:R-:W3:Y:S02]  /*7860*/  @!P1 SYNCS.PHASECHK.TRANS64 P1, [R0+URZ+0x30], R3 ;  /* 0x00003003000095a7 */ /* 0x000ee400080210ff */
[----:B---3--:R-:W-:Y:S05]  /*7870*/  @!P1 BRA `(.L_x_89) ;  /* 0xfffffffc00f09947 */ /* 0x008fea000383ffff */
[----:B------:R-:W-:Y:S05]  /*7880*/  BRA `(.L_x_88) ;  /* 0xffffffdc00147947 */ /* 0x000fea000383ffff */
.L_x_91:
[----:B-1----:R1:W4:Y:S02]  /*7890*/  SYNCS.PHASECHK.TRANS64.TRYWAIT P0, [R113+URZ+0x80], R2 ;  /* 0x00008002710075a7 */ /* 0x00232400080011ff */
[----:B----4-:R-:W-:Y:S05]  /*78a0*/  @!P0 NANOSLEEP.SYNCS 0x989680 ;  /* 0x009896800000895d */ /* 0x010fea0003900000 */
[----:B------:R-:W4:Y:S02]  /*78b0*/  @!P0 SYNCS.PHASECHK.TRANS64 P0, [R113+URZ+0x80], R2 ;  /* 0x00008002710085a7 */ /* 0x000f2400080010ff */
[----:B----4-:R-:W-:Y:S05]  /*78c0*/  @!P0 BRA `(.L_x_91) ;  /* 0xfffffffc00f08947 */ /* 0x010fea000383ffff */
[----:B------:R-:W-:Y:S05]  /*78d0*/  BRA `(.L_x_90) ;  /* 0xffffffdc00687947 */ /* 0x000fea000383ffff */
.L_x_99:
[----:B--2---:R2:W3:Y:S02]  /*78e0*/  SYNCS.PHASECHK.TRANS64.TRYWAIT P0, [R32+URZ+0x30], R3 ;  /* 0x00003003200075a7 */ /* 0x0044e400080011ff */
[----:B---3--:R-:W-:Y:S05]  /*78f0*/  @!P0 NANOSLEEP.SYNCS 0x989680 ;  /* 0x009896800000895d */ /* 0x008fea0003900000 */
[----:B------:R-:W3:Y:S02]  /*7900*/  @!P0 SYNCS.PHASECHK.TRANS64 P0, [R32+URZ+0x30], R3 ;  /* 0x00003003200085a7 */ /* 0x000ee400080010ff */
[----:B---3--:R-:W-:Y:S05]  /*7910*/  @!P0 BRA `(.L_x_99) ;  /* 0xfffffffc00f08947 */ /* 0x008fea000383ffff */
[----:B------:R-:W-:Y:S05]  /*7920*/  BRA `(.L_x_98) ;  /* 0xffffffe800587947 */ /* 0x000fea000383ffff */
        .weak           $__internal_0_$__cuda_sm10x_tcgen05_guardrail_trap_col_being_dealloced_not_returned_by_alloc
        .type           $__internal_0_$__cuda_sm10x_tcgen05_guardrail_trap_col_being_dealloced_not_returned_by_alloc,@function
        .size           $__internal_0_$__cuda_sm10x_tcgen05_guardrail_trap_col_being_dealloced_not_returned_by_alloc,($__internal_1_$__cuda_sm10x_tcgen05_guardrail_trap_phase_invalid_during_alloc - $__internal_0_$__cuda_sm10x_tcgen05_guardrail_trap_col_being_dealloced_not_returned_by_alloc)
$__internal_0_$__cuda_sm10x_tcgen05_guardrail_trap_col_being_dealloced_not_returned_by_alloc:
[----:B------:R-:W-:Y:S05]  /*7930*/  BPT.TRAP 0x1 ;  /* 0x000000040000795c */ /* 0x000fea0000300000 */
[----:B------:R-:W-:-:S04]  /*7940*/  HFMA2 R3, -RZ, RZ, 0, 0 ;  /* 0x00000000ff037431 */ /* 0x000fc800000001ff */
[----:B------:R-:W-:Y:S05]  /*7950*/  RET.REL.NODEC R2 `(_ZN7cutlass13device_kernelINS_4gemm6kernel13GemmUniversalIN4cute5tupleIJiiiiEEENS1_10collective13CollectiveMmaINS1_35MainloopSm100TmaUmmaWarpSpecializedILi3ELi2ELi4ENS5_IJNS4_1CILi1EEESB_SB_EEEEENS5_IJNSA_ILi64EEENSA_ILi128EEESE_EEENS_12float_e4m3_tENS5_IJlSB_lEEESH_SI_NS4_8TiledMMAINS4_8MMA_AtomIJNS4_10MMA_TraitsINS4_19SM100_MMA_F8F6F4_SSEJSH_SH_fSE_SF_NS4_17integral_constantINS4_4UMMA5MajorELSP_0EEESQ_NSN_INSO_7ScaleInELSR_0EEESS_EEEEEENS4_6LayoutISC_NS5_IJNSA_ILi0EEESW_SW_EEEEENS5_IJNS4_10UnderscoreESZ_SZ_EEEEENS4_13SM90_TMA_LOADENS4_14ComposedLayoutINS4_7SwizzleILi2ELi4ELi3EEENS4_18smem_ptr_flag_bitsILi8EEENSV_INS5_IJNSA_ILi8EEESE_EEENS5_IJSE_SB_EEEEEEEvNS4_8identityES12_S1C_vS1D_EENS_8epilogue10collective18CollectiveEpilogueINS1F_23Sm100TmaWarpSpecializedILi2ELi2ELi32ELb0ELb0EEEJSG_NS5_IJNSV_ISE_SB_EES1K_EEESH_SI_SH_SI_NS1F_6fusion15FusionCallbacksIS1J_NS1M_17LinearCombinationISH_fSH_fLNS_15FloatRoundStyleE2EEESG_S1L_JEEENS4_5SM1004TMEM4LOAD26SM100_TMEM_LOAD_16dp32b32xES12_S1C_NS4_39AutoVectorizingCopyWithAssumedAlignmentILi128EEENS4_14SM90_TMA_STOREES1C_S1X_S1X_EEEvvEEEEvNT_6ParamsE) ;  /* 0xffffff8402a87950 */ /* 0x000fea0003c3ffff */
        .weak           $__internal_1_$__cuda_sm10x_tcgen05_guardrail_trap_phase_invalid_during_alloc
        .type           $__internal_1_$__cuda_sm10x_tcgen05_guardrail_trap_phase_invalid_during_alloc,@function
        .size           $__internal_1_$__cuda_sm10x_tcgen05_guardrail_trap_phase_invalid_during_alloc,($__internal_2_$__cuda_sm10x_tcgen05_guardrail_trap_unallocated_columns_being_dealloced - $__internal_1_$__cuda_sm10x_tcgen05_guardrail_trap_phase_invalid_during_alloc)
$__internal_1_$__cuda_sm10x_tcgen05_guardrail_trap_phase_invalid_during_alloc:
[----:B------:R-:W-:Y:S05]  /*7960*/  BPT.TRAP 0x1 ;  /* 0x000000040000795c */ /* 0x000fea0000300000 */
[----:B------:R-:W-:-:S04]  /*7970*/  MOV R3, 0x0 ;  /* 0x0000000000037802 */ /* 0x000fc80000000f00 */
[----:B------:R-:W-:Y:S05]  /*7980*/  RET.REL.NODEC R2 `(_ZN7cutlass13device_kernelINS_4gemm6kernel13GemmUniversalIN4cute5tupleIJiiiiEEENS1_10collective13CollectiveMmaINS1_35MainloopSm100TmaUmmaWarpSpecializedILi3ELi2ELi4ENS5_IJNS4_1CILi1EEESB_SB_EEEEENS5_IJNSA_ILi64EEENSA_ILi128EEESE_EEENS_12float_e4m3_tENS5_IJlSB_lEEESH_SI_NS4_8TiledMMAINS4_8MMA_AtomIJNS4_10MMA_TraitsINS4_19SM100_MMA_F8F6F4_SSEJSH_SH_fSE_SF_NS4_17integral_constantINS4_4UMMA5MajorELSP_0EEESQ_NSN_INSO_7ScaleInELSR_0EEESS_EEEEEENS4_6LayoutISC_NS5_IJNSA_ILi0EEESW_SW_EEEEENS5_IJNS4_10UnderscoreESZ_SZ_EEEEENS4_13SM90_TMA_LOADENS4_14ComposedLayoutINS4_7SwizzleILi2ELi4ELi3EEENS4_18smem_ptr_flag_bitsILi8EEENSV_INS5_IJNSA_ILi8EEESE_EEENS5_IJSE_SB_EEEEEEEvNS4_8identityES12_S1C_vS1D_EENS_8epilogue10collective18CollectiveEpilogueINS1F_23Sm100TmaWarpSpecializedILi2ELi2ELi32ELb0ELb0EEEJSG_NS5_IJNSV_ISE_SB_EES1K_EEESH_SI_SH_SI_NS1F_6fusion15FusionCallbacksIS1J_NS1M_17LinearCombinationISH_fSH_fLNS_15FloatRoundStyleE2EEESG_S1L_JEEENS4_5SM1004TMEM4LOAD26SM100_TMEM_LOAD_16dp32b32xES12_S1C_NS4_39AutoVectorizingCopyWithAssumedAlignmentILi128EEENS4_14SM90_TMA_STOREES1C_S1X_S1X_EEEvvEEEEvNT_6ParamsE) ;  /* 0xffffff84029c7950 */ /* 0x000fea0003c3ffff */
        .weak           $__internal_2_$__cuda_sm10x_tcgen05_guardrail_trap_unallocated_columns_being_dealloced
        .type           $__internal_2_$__cuda_sm10x_tcgen05_guardrail_trap_unallocated_columns_being_dealloced,@function
        .size           $__internal_2_$__cuda_sm10x_tcgen05_guardrail_trap_unallocated_columns_being_dealloced,(.L_x_139 - $__internal_2_$__cuda_sm10x_tcgen05_guardrail_trap_unallocated_columns_being_dealloced)
$__internal_2_$__cuda_sm10x_tcgen05_guardrail_trap_unallocated_columns_being_dealloced:
[----:B------:R-:W-:Y:S05]  /*7990*/  BPT.TRAP 0x1 ;  /* 0x000000040000795c */ /* 0x000fea0000300000 */
[----:B------:R-:W-:-:S04]  /*79a0*/  HFMA2 R3, -RZ, RZ, 0, 0 ;  /* 0x00000000ff037431 */ /* 0x000fc800000001ff */
[----:B------:R-:W-:Y:S05]  /*79b0*/  RET.REL.NODEC R2 `(_ZN7cutlass13device_kernelINS_4gemm6kernel13GemmUniversalIN4cute5tupleIJiiiiEEENS1_10collective13CollectiveMmaINS1_35MainloopSm100TmaUmmaWarpSpecializedILi3ELi2ELi4ENS5_IJNS4_1CILi1EEESB_SB_EEEEENS5_IJNSA_ILi64EEENSA_ILi128EEESE_EEENS_12float_e4m3_tENS5_IJlSB_lEEESH_SI_NS4_8TiledMMAINS4_8MMA_AtomIJNS4_10MMA_TraitsINS4_19SM100_MMA_F8F6F4_SSEJSH_SH_fSE_SF_NS4_17integral_constantINS4_4UMMA5MajorELSP_0EEESQ_NSN_INSO_7ScaleInELSR_0EEESS_EEEEEENS4_6LayoutISC_NS5_IJNSA_ILi0EEESW_SW_EEEEENS5_IJNS4_10UnderscoreESZ_SZ_EEEEENS4_13SM90_TMA_LOADENS4_14ComposedLayoutINS4_7SwizzleILi2ELi4ELi3EEENS4_18smem_ptr_flag_bitsILi8EEENSV_INS5_IJNSA_ILi8EEESE_EEENS5_IJSE_SB_EEEEEEEvNS4_8identityES12_S1C_vS1D_EENS_8epilogue10collective18CollectiveEpilogueINS1F_23Sm100TmaWarpSpecializedILi2ELi2ELi32ELb0ELb0EEEJSG_NS5_IJNSV_ISE_SB_EES1K_EEESH_SI_SH_SI_NS1F_6fusion15FusionCallbacksIS1J_NS1M_17LinearCombinationISH_fSH_fLNS_15FloatRoundStyleE2EEESG_S1L_JEEENS4_5SM1004TMEM4LOAD26SM100_TMEM_LOAD_16dp32b32xES12_S1C_NS4_39AutoVectorizingCopyWithAssumedAlignmentILi128EEENS4_14SM90_TMA_STOREES1C_S1X_S1X_EEEvvEEEEvNT_6ParamsE) ;  /* 0xffffff8402907950 */ /* 0x000fea0003c3ffff */
.L_x_138:
[----:B------:R-:W-:-:S00]  /*79c0*/  BRA `(.L_x_138) ;  /* 0xfffffffc00fc7947 */ /* 0x000fc0000383ffff */
[----:B------:R-:W-:-:S00]  /*79d0*/  NOP ;  /* 0x0000000000007918 */ /* 0x000fc00000000000 */
        /* <DEDUP_REMOVED lines=10> */
.L_x_139:


//--------------------- .nv.global.init           --------------------------
	.section	.nv.global.init,"aw",@progbits
.nv.global.init:
	.type		$str$27,@object
	.size		$str$27,($str$28 - $str$27)
$str$27:
        /*0000*/ 	.byte	0x28, 0x61, 0x64, 0x64, 0x72, 0x65, 0x73, 0x73, 0x20, 0x26, 0x20, 0x6d, 0x61, 0x73, 0x6b, 0x29
        /*0010*/ 	.byte	0x20, 0x3d, 0x3d, 0x20, 0x30, 0x00
	.type		$str$28,@object
	.size		$str$28,($str$26 - $str$28)
$str$28:
        /*0016*/ 	.byte	0x2f, 0x74, 0x6d, 0x70, 0x2f, 0x63, 0x75, 0x74, 0x6c, 0x61, 0x73, 0x73, 0x5f, 0x73, 0x77, 0x65
        /*0026*/ 	.byte	0x65, 0x70, 0x5f, 0x73, 0x72, 0x63, 0x2f, 0x69, 0x6e, 0x63, 0x6c, 0x75, 0x64, 0x65, 0x2f, 0x63
        /*0036*/ 	.byte	0x75, 0x74, 0x65, 0x2f, 0x70, 0x6f, 0x69, 0x6e, 0x74, 0x65, 0x72, 0x5f, 0x66, 0x6c, 0x61, 0x67
        /*0046*/ 	.byte	0x67, 0x65, 0x64, 0x2e, 0x68, 0x70, 0x70, 0x00
	.type		$str$26,@object
	.size		$str$26,($str$25 - $str$26)
$str$26:
        /*004e*/ 	.byte	0x2f, 0x74, 0x6d, 0x70, 0x2f, 0x63, 0x75, 0x74, 0x6c, 0x61, 0x73, 0x73, 0x5f, 0x73, 0x77, 0x65
        /*005e*/ 	.byte	0x65, 0x70, 0x5f, 0x73, 0x72, 0x63, 0x2f, 0x69, 0x6e, 0x63, 0x6c, 0x75, 0x64, 0x65, 0x2f, 0x63
        /*006e*/ 	.byte	0x75, 0x74, 0x65, 0x2f, 0x61, 0x74, 0x6f, 0x6d, 0x2f, 0x63, 0x6f, 0x70, 0x79, 0x5f, 0x74, 0x72
        /*007e*/ 	.byte	0x61, 0x69, 0x74, 0x73, 0x5f, 0x73, 0x6d, 0x31, 0x30, 0x30, 0x2e, 0x68, 0x70, 0x70, 0x00
	.type		$str$25,@object
	.size		$str$25,(__unnamed_1 - $str$25)
$str$25:
        /*008d*/ 	.byte	0x28, 0x28, 0x75, 0x69, 0x6e, 0x74, 0x33, 0x32, 0x5f, 0x74, 0x28, 0x74, 0x68, 0x72, 0x65, 0x61
        /*009d*/ 	.byte	0x64, 0x49, 0x64, 0x78, 0x2e, 0x78, 0x29, 0x20, 0x2f, 0x20, 0x33, 0x32, 0x29, 0x20, 0x25, 0x20
        /*00ad*/ 	.byte	0x34, 0x29, 0x20, 0x3d, 0x3d, 0x20, 0x28, 0x28, 0x28, 0x74, 0x6d, 0x65, 0x6d, 0x5f, 0x61, 0x64
        /*00bd*/ 	.byte	0x64, 0x72, 0x20, 0x3e, 0x3e, 0x20, 0x31, 0x36, 0x29, 0x20, 0x2f, 0x20, 0x33, 0x32, 0x29, 0x20
        /*00cd*/ 	.byte	0x25, 0x20, 0x34, 0x29, 0x00
	.type		__unnamed_1,@object
	.size		__unnamed_1,(__unnamed_2 - __unnamed_1)
__unnamed_1:
        /*00d2*/ 	.byte	0x61, 0x75, 0x74, 0x6f, 0x20, 0x63, 0x75, 0x74, 0x65, 0x3a, 0x3a, 0x61, 0x73, 0x5f, 0x70, 0x6f
        /* <DEDUP_REMOVED lines=24> */
        /*0262*/ 	.byte	0x3c, 0x34, 0x30, 0x39, 0x36, 0x3e, 0x3e, 0x3e, 0x3e, 0x5d, 0x00
	.type		__unnamed_2,@object
	.size		__unnamed_2,(.L_2 - __unnamed_2)
__unnamed_2:
        /* <DEDUP_REMOVED lines=40> */
        /*04ed*/ 	.byte	0x74, 0x65, 0x3a, 0x3a, 0x43, 0x3c, 0x30, 0x3e, 0x3e, 0x3e, 0x3e, 0x5d, 0x00
.L_2:


//--------------------- .nv.shared._ZN7cutlass13device_kernelINS_4gemm6kernel13GemmUniversalIN4cute5tupleIJiiiiEEENS1_10collective13CollectiveMmaINS1_35MainloopSm100TmaUmmaWarpSpecializedILi3ELi2ELi4ENS5_IJNS4_1CILi1EEESB_SB_EEEEENS5_IJNSA_ILi64EEENSA_ILi128EEESE_EEENS_12float_e4m3_tENS5_IJlSB_lEEESH_SI_NS4_8TiledMMAINS4_8MMA_AtomIJNS4_10MMA_TraitsINS4_19SM100_MMA_F8F6F4_SSEJSH_SH_fSE_SF_NS4_17integral_constantINS4_4UMMA5MajorELSP_0EEESQ_NSN_INSO_7ScaleInELSR_0EEESS_EEEEEENS4_6LayoutISC_NS5_IJNSA_ILi0EEESW_SW_EEEEENS5_IJNS4_10UnderscoreESZ_SZ_EEEEENS4_13SM90_TMA_LOADENS4_14ComposedLayoutINS4_7SwizzleILi2ELi4ELi3EEENS4_18smem_ptr_flag_bitsILi8EEENSV_INS5_IJNSA_ILi8EEESE_EEENS5_IJSE_SB_EEEEEEEvNS4_8identityES12_S1C_vS1D_EENS_8epilogue10collective18CollectiveEpilogueINS1F_23Sm100TmaWarpSpecializedILi2ELi2ELi32ELb0ELb0EEEJSG_NS5_IJNSV_ISE_SB_EES1K_EEESH_SI_SH_SI_NS1F_6fusion15FusionCallbacksIS1J_NS1M_17LinearCombinationISH_fSH_fLNS_15FloatRoundStyleE2EEESG_S1L_JEEENS4_5SM1004TMEM4LOAD26SM100_TMEM_LOAD_16dp32b32xES12_S1C_NS4_39AutoVectorizingCopyWithAssumedAlignmentILi128EEENS4_14SM90_TMA_STOREES1C_S1X_S1X_EEEvvEEEEvNT_6ParamsE --------------------------
	.section	.nv.shared._ZN7cutlass13device_kernelINS_4gemm6kernel13GemmUniversalIN4cute5tupleIJiiiiEEENS1_10collective13CollectiveMmaINS1_35MainloopSm100TmaUmmaWarpSpecializedILi3ELi2ELi4ENS5_IJNS4_1CILi1EEESB_SB_EEEEENS5_IJNSA_ILi64EEENSA_ILi128EEESE_EEENS_12float_e4m3_tENS5_IJlSB_lEEESH_SI_NS4_8TiledMMAINS4_8MMA_AtomIJNS4_10MMA_TraitsINS4_19SM100_MMA_F8F6F4_SSEJSH_SH_fSE_SF_NS4_17integral_constantINS4_4UMMA5MajorELSP_0EEESQ_NSN_INSO_7ScaleInELSR_0EEESS_EEEEEENS4_6LayoutISC_NS5_IJNSA_ILi0EEESW_SW_EEEEENS5_IJNS4_10UnderscoreESZ_SZ_EEEEENS4_13SM90_TMA_LOADENS4_14ComposedLayoutINS4_7SwizzleILi2ELi4ELi3EEENS4_18smem_ptr_flag_bitsILi8EEENSV_INS5_IJNSA_ILi8EEESE_EEENS5_IJSE_SB_EEEEEEEvNS4_8identityES12_S1C_vS1D_EENS_8epilogue10collective18CollectiveEpilogueINS1F_23Sm100TmaWarpSpecializedILi2ELi2ELi32ELb0ELb0EEEJSG_NS5_IJNSV_ISE_SB_EES1K_EEESH_SI_SH_SI_NS1F_6fusion15FusionCallbacksIS1J_NS1M_17LinearCombinationISH_fSH_fLNS_15FloatRoundStyleE2EEESG_S1L_JEEENS4_5SM1004TMEM4LOAD26SM100_TMEM_LOAD_16dp32b32xES12_S1C_NS4_39AutoVectorizingCopyWithAssumedAlignmentILi128EEENS4_14SM90_TMA_STOREES1C_S1X_S1X_EEEvvEEEEvNT_6ParamsE,"aw",@nobits
	.sectionflags	@""
	.align	16
	.zero		1024


//--------------------- .nv.shared.reserved.0     --------------------------
	.section	.nv.shared.reserved.0,"aw",@nobits
	.weak		__nv_reservedSMEM_offset_0_alias
	.size		__nv_reservedSMEM_offset_0_alias, 0, 64
	.other		__nv_reservedSMEM_offset_0_alias,@"STO_CUDA_RESERVED_SHARED STV_DEFAULT"
__nv_reservedSMEM_offset_0_alias:
	.zero		0
.nv.shared.reserved.0:
	.zero		64
	.weak		__nv_reservedSMEM_tcgen05_partition
	.type		__nv_reservedSMEM_tcgen05_partition,@object
	.size		__nv_reservedSMEM_tcgen05_partition,(.L_0 - __nv_reservedSMEM_tcgen05_partition)
__nv_reservedSMEM_tcgen05_partition:
	.zero		32
.L_0:


//--------------------- .nv.global                --------------------------
	.section	.nv.global,"aw",@nobits
.nv.global:
	.type		_ZN40_INTERNAL_aaea722e_4_k_cu_fe23bf1c_230984cute1_E,@object
	.size		_ZN40_INTERNAL_aaea722e_4_k_cu_fe23bf1c_230984cute1_E,(_ZN40_INTERNAL_aaea722e_4_k_cu_fe23bf1c_230984cuda3std3__45__cpo6cbeginE - _ZN40_INTERNAL_aaea722e_4_k_cu_fe23bf1c_230984cute1_E)
_ZN40_INTERNAL_aaea722e_4_k_cu_fe23bf1c_230984cute1_E:
	.zero		1
	.type		_ZN40_INTERNAL_aaea722e_4_k_cu_fe23bf1c_230984cuda3std3__45__cpo6cbeginE,@object
	.size		_ZN40_INTERNAL_aaea722e_4_k_cu_fe23bf1c_230984cuda3std3__45__cpo6cbeginE,(_ZN40_INTERNAL_aaea722e_4_k_cu_fe23bf1c_230984cuda3std3__48in_placeE - _ZN40_INTERNAL_aaea722e_4_k_cu_fe23bf1c_230984cuda3std3__45__cpo6cbeginE)
_ZN40_INTERNAL_aaea722e_4_k_cu_fe23bf1c_230984cuda3std3__45__cpo6cbeginE:
	.zero		1
	.type		_ZN40_INTERNAL_aaea722e_4_k_cu_fe23bf1c_230984cuda3std3__48in_placeE,@object
	.size		_ZN40_INTERNAL_aaea722e_4_k_cu_fe23bf1c_230984cuda3std3__48in_placeE,(_ZN40_INTERNAL_aaea722e_4_k_cu_fe23bf1c_230984cuda3std6ranges3__45__cpo9iter_moveE - _ZN40_INTERNAL_aaea722e_4_k_cu_fe23bf1c_230984cuda3std3__48in_placeE)
_ZN40_INTERNAL_aaea722e_4_k_cu_fe23bf1c_230984cuda3std3__48in_placeE:
	.zero		1
	.type		_ZN40_INTERNAL_aaea722e_4_k_cu_fe23bf1c_230984cuda3std6ranges3__45__cpo9iter_moveE,@object
	.size		_ZN40_INTERNAL_aaea722e_4_k_cu_fe23bf1c_230984cuda3std6ranges3__45__cpo9iter_moveE,(_ZN40_INTERNAL_aaea722e_4_k_cu_fe23bf1c_230984cuda3std3__45__cpo5beginE - _ZN40_INTERNAL_aaea722e_4_k_cu_fe23bf1c_230984cuda3std6ranges3__45__cpo9iter_moveE)
_ZN40_INTERNAL_aaea722e_4_k_cu_fe23bf1c_230984cuda3std6ranges3__45__cpo9iter_moveE:
	.zero		1
	.type		_ZN40_INTERNAL_aaea722e_4_k_cu_fe23bf1c_230984cuda3std3__45__cpo5beginE,@object
	.size		_ZN40_INTERNAL_aaea722e_4_k_cu_fe23bf1c_230984cuda3std3__45__cpo5beginE,(_ZN40_INTERNAL_aaea722e_4_k_cu_fe23bf1c_230984cuda3std3__442_GLOBAL__N__aaea722e_4_k_cu_fe23bf1c_230986ignoreE - _ZN40_INTERNAL_aaea722e_4_k_cu_fe23bf1c_230984cuda3std3__45__cpo5beginE)
_ZN40_INTERNAL_aaea722e_4_k_cu_fe23bf1c_230984cuda3std3__45__cpo5beginE:
	.zero		1
	.type		_ZN40_INTERNAL_aaea722e_4_k_cu_fe23bf1c_230984cuda3std3__442_GLOBAL__N__aaea722e_4_k_cu_fe23bf1c_230986ignoreE,@object
	.size		_ZN40_INTERNAL_aaea722e_4_k_cu_fe23bf1c_230984cuda3std3__442_GLOBAL__N__aaea722e_4_k_cu_fe23bf1c_230986ignoreE,(_ZN40_INTERNAL_aaea722e_4_k_cu_fe23bf1c_230984cute7productE - _ZN40_INTERNAL_aaea722e_4_k_cu_fe23bf1c_230984cuda3std3__442_GLOBAL__N__aaea722e_4_k_cu_fe23bf1c_230986ignoreE)
_ZN40_INTERNAL_aaea722e_4_k_cu_fe23bf1c_230984cuda3std3__442_GLOBAL__N__aaea722e_4_k_cu_fe23bf1c_230986ignoreE:
	.zero		1
	.type		_ZN40_INTERNAL_aaea722e_4_k_cu_fe23bf1c_230984cute7productE,@object
	.size		_ZN40_INTERNAL_aaea722e_4_k_cu_fe23bf1c_230984cute7productE,(_ZN40_INTERNAL_aaea722e_4_k_cu_fe23bf1c_230984cuda3std3__45__cpo3endE - _ZN40_INTERNAL_aaea722e_4_k_cu_fe23bf1c_230984cute7productE)
_ZN40_INTERNAL_aaea722e_4_k_cu_fe23bf1c_230984cute7productE:
	.zero		1
	.type		_ZN40_INTERNAL_aaea722e_4_k_cu_fe23bf1c_230984cuda3std3__45__cpo3endE,@object
	.size		_ZN40_INTERNAL_aaea722e_4_k_cu_fe23bf1c_230984cuda3std3__45__cpo3endE,(_ZN40_INTERNAL_aaea722e_4_k_cu_fe23bf1c_230984cuda3std3__419piecewise_constructE - _ZN40_INTERNAL_aaea722e_4_k_cu_fe23bf1c_230984cuda3std3__45__cpo3endE)
_ZN40_INTERNAL_aaea722e_4_k_cu_fe23bf1c_230984cuda3std3__45__cpo3endE:
	.zero		1
	.type		_ZN40_INTERNAL_aaea722e_4_k_cu_fe23bf1c_230984cuda3std3__419piecewise_constructE,@object
	.size		_ZN40_INTERNAL_aaea722e_4_k_cu_fe23bf1c_230984cuda3std3__419piecewise_constructE,(_ZN40_INTERNAL_aaea722e_4_k_cu_fe23bf1c_230984cuda3std3__45__cpo4cendE - _ZN40_INTERNAL_aaea722e_4_k_cu_fe23bf1c_230984cuda3std3__419piecewise_constructE)
_ZN40_INTERNAL_aaea722e_4_k_cu_fe23bf1c_230984cuda3std3__419piecewise_constructE:
	.zero		1
	.type		_ZN40_INTERNAL_aaea722e_4_k_cu_fe23bf1c_230984cuda3std3__45__cpo4cendE,@object
	.size		_ZN40_INTERNAL_aaea722e_4_k_cu_fe23bf1c_230984cuda3std3__45__cpo4cendE,(_ZN40_INTERNAL_aaea722e_4_k_cu_fe23bf1c_230984cuda3std6ranges3__45__cpo4swapE - _ZN40_INTERNAL_aaea722e_4_k_cu_fe23bf1c_230984cuda3std3__45__cpo4cendE)
_ZN40_INTERNAL_aaea722e_4_k_cu_fe23bf1c_230984cuda3std3__45__cpo4cendE:
	.zero		1
	.type		_ZN40_INTERNAL_aaea722e_4_k_cu_fe23bf1c_230984cuda3std6ranges3__45__cpo4swapE,@object
	.size		_ZN40_INTERNAL_aaea722e_4_k_cu_fe23bf1c_230984cuda3std6ranges3__45__cpo4swapE,(.L_10 - _ZN40_INTERNAL_aaea722e_4_k_cu_fe23bf1c_230984cuda3std6ranges3__45__cpo4swapE)
_ZN40_INTERNAL_aaea722e_4_k_cu_fe23bf1c_230984cuda3std6ranges3__45__cpo4swapE:
	.zero		1
.L_10:


//--------------------- .nv.constant0._ZN7cutlass13device_kernelINS_4gemm6kernel13GemmUniversalIN4cute5tupleIJiiiiEEENS1_10collective13CollectiveMmaINS1_35MainloopSm100TmaUmmaWarpSpecializedILi3ELi2ELi4ENS5_IJNS4_1CILi1EEESB_SB_EEEEENS5_IJNSA_ILi64EEENSA_ILi128EEESE_EEENS_12float_e4m3_tENS5_IJlSB_lEEESH_SI_NS4_8TiledMMAINS4_8MMA_AtomIJNS4_10MMA_TraitsINS4_19SM100_MMA_F8F6F4_SSEJSH_SH_fSE_SF_NS4_17integral_constantINS4_4UMMA5MajorELSP_0EEESQ_NSN_INSO_7ScaleInELSR_0EEESS_EEEEEENS4_6LayoutISC_NS5_IJNSA_ILi0EEESW_SW_EEEEENS5_IJNS4_10UnderscoreESZ_SZ_EEEEENS4_13SM90_TMA_LOADENS4_14ComposedLayoutINS4_7SwizzleILi2ELi4ELi3EEENS4_18smem_ptr_flag_bitsILi8EEENSV_INS5_IJNSA_ILi8EEESE_EEENS5_IJSE_SB_EEEEEEEvNS4_8identityES12_S1C_vS1D_EENS_8epilogue10collective18CollectiveEpilogueINS1F_23Sm100TmaWarpSpecializedILi2ELi2ELi32ELb0ELb0EEEJSG_NS5_IJNSV_ISE_SB_EES1K_EEESH_SI_SH_SI_NS1F_6fusion15FusionCallbacksIS1J_NS1M_17LinearCombinationISH_fSH_fLNS_15FloatRoundStyleE2EEESG_S1L_JEEENS4_5SM1004TMEM4LOAD26SM100_TMEM_LOAD_16dp32b32xES12_S1C_NS4_39AutoVectorizingCopyWithAssumedAlignmentILi128EEENS4_14SM90_TMA_STOREES1C_S1X_S1X_EEEvvEEEEvNT_6ParamsE --------------------------
	.section	.nv.constant0._ZN7cutlass13device_kernelINS_4gemm6kernel13GemmUniversalIN4cute5tupleIJiiiiEEENS1_10collective13CollectiveMmaINS1_35MainloopSm100TmaUmmaWarpSpecializedILi3ELi2ELi4ENS5_IJNS4_1CILi1EEESB_SB_EEEEENS5_IJNSA_ILi64EEENSA_ILi128EEESE_EEENS_12float_e4m3_tENS5_IJlSB_lEEESH_SI_NS4_8TiledMMAINS4_8MMA_AtomIJNS4_10MMA_TraitsINS4_19SM100_MMA_F8F6F4_SSEJSH_SH_fSE_SF_NS4_17integral_constantINS4_4UMMA5MajorELSP_0EEESQ_NSN_INSO_7ScaleInELSR_0EEESS_EEEEEENS4_6LayoutISC_NS5_IJNSA_ILi0EEESW_SW_EEEEENS5_IJNS4_10UnderscoreESZ_SZ_EEEEENS4_13SM90_TMA_LOADENS4_14ComposedLayoutINS4_7SwizzleILi2ELi4ELi3EEENS4_18smem_ptr_flag_bitsILi8EEENSV_INS5_IJNSA_ILi8EEESE_EEENS5_IJSE_SB_EEEEEEEvNS4_8identityES12_S1C_vS1D_EENS_8epilogue10collective18CollectiveEpilogueINS1F_23Sm100TmaWarpSpecializedILi2ELi2ELi32ELb0ELb0EEEJSG_NS5_IJNSV_ISE_SB_EES1K_EEESH_SI_SH_SI_NS1F_6fusion15FusionCallbacksIS1J_NS1M_17LinearCombinationISH_fSH_fLNS_15FloatRoundStyleE2EEESG_S1L_JEEENS4_5SM1004TMEM4LOAD26SM100_TMEM_LOAD_16dp32b32xES12_S1C_NS4_39AutoVectorizingCopyWithAssumedAlignmentILi128EEENS4_14SM90_TMA_STOREES1C_S1X_S1X_EEEvvEEEEvNT_6ParamsE,"a",@progbits
	.sectionflags	@""
	.align	4
.nv.constant0._ZN7cutlass13device_kernelINS_4gemm6kernel13GemmUniversalIN4cute5tupleIJiiiiEEENS1_10collective13CollectiveMmaINS1_35MainloopSm100TmaUmmaWarpSpecializedILi3ELi2ELi4ENS5_IJNS4_1CILi1EEESB_SB_EEEEENS5_IJNSA_ILi64EEENSA_ILi128EEESE_EEENS_12float_e4m3_tENS5_IJlSB_lEEESH_SI_NS4_8TiledMMAINS4_8MMA_AtomIJNS4_10MMA_TraitsINS4_19SM100_MMA_F8F6F4_SSEJSH_SH_fSE_SF_NS4_17integral_constantINS4_4UMMA5MajorELSP_0EEESQ_NSN_INSO_7ScaleInELSR_0EEESS_EEEEEENS4_6LayoutISC_NS5_IJNSA_ILi0EEESW_SW_EEEEENS5_IJNS4_10UnderscoreESZ_SZ_EEEEENS4_13SM90_TMA_LOADENS4_14ComposedLayoutINS4_7SwizzleILi2ELi4ELi3EEENS4_18smem_ptr_flag_bitsILi8EEENSV_INS5_IJNSA_ILi8EEESE_EEENS5_IJSE_SB_EEEEEEEvNS4_8identityES12_S1C_vS1D_EENS_8epilogue10collective18CollectiveEpilogueINS1F_23Sm100TmaWarpSpecializedILi2ELi2ELi32ELb0ELb0EEEJSG_NS5_IJNSV_ISE_SB_EES1K_EEESH_SI_SH_SI_NS1F_6fusion15FusionCallbacksIS1J_NS1M_17LinearCombinationISH_fSH_fLNS_15FloatRoundStyleE2EEESG_S1L_JEEENS4_5SM1004TMEM4LOAD26SM100_TMEM_LOAD_16dp32b32xES12_S1C_NS4_39AutoVectorizingCopyWithAssumedAlignmentILi128EEENS4_14SM90_TMA_STOREES1C_S1X_S1X_EEEvvEEEEvNT_6ParamsE:
	.zero		2944


//--------------------- SYMBOLS --------------------------

	.type		.nv.reservedSmem.offset0,@object
	.size		.nv.reservedSmem.offset0,0x4
	.type		.nv.reservedSmem.cap,@object
	.size		.nv.reservedSmem.cap,0x4
	.type		__assertfail,@function
